// auto-generated by cutlass_sweep.conv — config: {"arch": "sm_100", "cluster_m": 1, "cluster_n": 1, "conv_kind": "fprop", "dtype": "tf32", "ndim": 2, "tile_k": 32, "tile_m": 64, "tile_n": 64}
#include "cutlass/cutlass.h"
#include "cute/tensor.hpp"
#include "cutlass/kernel_hardware_info.hpp"
#include "cutlass/conv/convolution.h"
#include "cutlass/conv/dispatch_policy.hpp"
#include "cutlass/conv/collective/collective_builder.hpp"
#include "cutlass/conv/kernel/conv_universal.hpp"
#include "cutlass/conv/device/conv_universal_adapter.hpp"
#include "cutlass/epilogue/collective/collective_builder.hpp"

using namespace cute;
using Elem = cutlass::tfloat32_t;
using Acc  = float;
using LayoutAB = cutlass::layout::TensorNHWC;
using LayoutC  = cutlass::layout::TensorNHWC;
constexpr auto ConvOp = cutlass::conv::Operator::kFprop;
using TileShape    = Shape<_64, _64, Shape<_32>>;
using ClusterShape = Shape<_1, _1, _1>;

using CollectiveEpilogue = typename cutlass::epilogue::collective::CollectiveBuilder<
    cutlass::arch::Sm100, cutlass::arch::OpClassTensorOp,
    TileShape, ClusterShape,
    cutlass::epilogue::collective::EpilogueTileAuto,
    Acc, Acc,
    Elem, LayoutC, 128 / cutlass::sizeof_bits<Elem>::value,
    Elem, LayoutC, 128 / cutlass::sizeof_bits<Elem>::value,
    cutlass::epilogue::collective::EpilogueScheduleAuto
  >::CollectiveOp;

using CollectiveMainloop = typename cutlass::conv::collective::CollectiveBuilder<
    cutlass::arch::Sm100, cutlass::arch::OpClassTensorOp, ConvOp,
    Elem, LayoutAB, 128 / cutlass::sizeof_bits<Elem>::value,
    Elem, LayoutAB, 128 / cutlass::sizeof_bits<Elem>::value,
    Acc,
    TileShape, ClusterShape,
    cutlass::conv::collective::StageCountAutoCarveout<
        static_cast<int>(sizeof(typename CollectiveEpilogue::SharedStorage))>,
    cutlass::conv::collective::KernelScheduleAuto
  >::CollectiveOp;

using ProblemShape = cutlass::conv::ConvProblemShape<
    ConvOp, CollectiveMainloop::DispatchPolicy::NumSpatialDimensions>;
using ConvKernel = cutlass::conv::kernel::ConvUniversal<
    ProblemShape, CollectiveMainloop, CollectiveEpilogue>;
using Conv = cutlass::conv::device::ConvUniversalAdapter<ConvKernel>;

auto* _anchor = &cutlass::device_kernel<ConvKernel>;


// ===== COMPILED SASS (sm_100a) =====

	.target	sm_100a

	.elftype	@"ET_EXEC"


//--------------------- .note.nv.tkinfo           --------------------------
	.section	.note.nv.tkinfo,"",@"SHT_NOTE"
	.sectionflags	@"SHF_NOTE_NV_TKINFO"
	.tkinfo
        /*0018*/ 	.word	0x00000002
        /*0030*/ 	.string	""
        /*0030*/ 	.string	"ptxas"
        /*0030*/ 	.string	"Cuda compilation tools, release 13.0, V13.0.88"
        /*0030*/ 	.string	"Build cuda_13.0.r13.0/compiler.36424714_0"
        /*0030*/ 	.string	"-arch sm_100a -m 64 "



//--------------------- .note.nv.cuinfo           --------------------------
	.section	.note.nv.cuinfo,"",@"SHT_NOTE"
	.sectionflags	@"SHF_NOTE_NV_CUINFO"
        /*0018*/ 	.short	0x0002
        /*001a*/ 	.short	0x0064
        /*001c*/ 	.short	0x0082
	.zero		2


//--------------------- .nv.info                  --------------------------
	.section	.nv.info,"",@"SHT_CUDA_INFO"
	.align	4


	//----- nvinfo : EIATTR_REGCOUNT
	.align		4
        /*0000*/ 	.byte	0x04, 0x2f
        /*0002*/ 	.short	(.L_19 - .L_18)
	.align		4
.L_18:
        /*0004*/ 	.word	index@(_ZN7cutlass13device_kernelINS_4conv6kernel13ConvUniversalINS1_16ConvProblemShapeILNS1_8OperatorE0ELi2EEENS1_10collective14CollectiveConvINS1_47MainloopSm100TmaUmmaWarpSpecializedImplicitGemmILS5_0ELi12ELi2ELi1ELi2EN4cute5tupleIJNSA_1CILi1EEESD_SD_EEEEENSB_IJNSC_ILi64EEESG_NSB_IJNSC_ILi32EEEEEEEEENS_10tfloat32_tESK_NSA_8TiledMMAINSA_8MMA_AtomIJNSA_17SM100_MMA_TF32_SSISK_SK_fLi64ELi64ELNSA_4UMMA5MajorE0ELSP_0ELNSO_7ScaleInE0ELSQ_0EEEEEENSA_6LayoutISE_NSB_IJNSC_ILi0EEESU_SU_EEEEENSB_IJNSA_10UnderscoreESX_SX_EEEEENS7_6detail27Sm100ImplicitGemmTileTraitsINSA_20SM90_TMA_LOAD_IM2COLENSA_14ComposedLayoutINSA_7SwizzleILi3ELi4ELi3EEENSA_18smem_ptr_flag_bitsILi32EEENST_INSB_IJNSC_ILi8EEESH_EEENSB_IJSH_SD_EEEEEEEvEENS11_INSA_13SM90_TMA_LOADES1C_vEEEENS_8epilogue10collective18CollectiveEpilogueINS1H_23Sm100TmaWarpSpecializedILi3ELi2ELi16ELb1ELb0EEEJSJ_NSB_IJNST_ISG_SD_EENST_ISH_SD_EEEEESK_NSB_IJNSB_IJlllEEESD_SU_EEESK_S1Q_NS1H_6fusion15FusionCallbacksIS1L_NS1R_17LinearCombinationISK_fSK_fLNS_15FloatRoundStyleE2EEESJ_S1O_JEEENSA_5SM1004TMEM4LOAD26SM100_TMEM_LOAD_16dp128b8xES12_S1C_NSA_17SM75_U32x4_LDSM_NENSA_21SM90_TMA_STORE_IM2COLES1C_NSA_17SM90_U32x4_STSM_NENSA_39AutoVectorizingCopyWithAssumedAlignmentILi128EEEEEEvvEEEEvNT_6ParamsE)
        /*0008*/ 	.word	0x00000067


	//----- nvinfo : EIATTR_FRAME_SIZE
	.align		4
.L_19:
        /*000c*/ 	.byte	0x04, 0x11
        /*000e*/ 	.short	(.L_21 - .L_20)
	.align		4
.L_20:
        /*0010*/ 	.word	index@($__internal_2_$__cuda_sm10x_tcgen05_guardrail_trap_unallocated_columns_being_dealloced)
        /*0014*/ 	.word	0x00000008


	//----- nvinfo : EIATTR_FRAME_SIZE
	.align		4
.L_21:
        /*0018*/ 	.byte	0x04, 0x11
        /*001a*/ 	.short	(.L_23 - .L_22)
	.align		4
.L_22:
        /*001c*/ 	.word	index@($__internal_1_$__cuda_sm10x_tcgen05_guardrail_trap_phase_invalid_during_alloc)
        /*0020*/ 	.word	0x00000008


	//----- nvinfo : EIATTR_FRAME_SIZE
	.align		4
.L_23:
        /*0024*/ 	.byte	0x04, 0x11
        /*0026*/ 	.short	(.L_25 - .L_24)
	.align		4
.L_24:
        /*0028*/ 	.word	index@($__internal_0_$__cuda_sm10x_tcgen05_guardrail_trap_col_being_dealloced_not_returned_by_alloc)
        /*002c*/ 	.word	0x00000008


	//----- nvinfo : EIATTR_FRAME_SIZE
	.align		4
.L_25:
        /*0030*/ 	.byte	0x04, 0x11
        /*0032*/ 	.short	(.L_27 - .L_26)
	.align		4
.L_26:
        /*0034*/ 	.word	index@(_ZN7cutlass13device_kernelINS_4conv6kernel13ConvUniversalINS1_16ConvProblemShapeILNS1_8OperatorE0ELi2EEENS1_10collective14CollectiveConvINS1_47MainloopSm100TmaUmmaWarpSpecializedImplicitGemmILS5_0ELi12ELi2ELi1ELi2EN4cute5tupleIJNSA_1CILi1EEESD_SD_EEEEENSB_IJNSC_ILi64EEESG_NSB_IJNSC_ILi32EEEEEEEEENS_10tfloat32_tESK_NSA_8TiledMMAINSA_8MMA_AtomIJNSA_17SM100_MMA_TF32_SSISK_SK_fLi64ELi64ELNSA_4UMMA5MajorE0ELSP_0ELNSO_7ScaleInE0ELSQ_0EEEEEENSA_6LayoutISE_NSB_IJNSC_ILi0EEESU_SU_EEEEENSB_IJNSA_10UnderscoreESX_SX_EEEEENS7_6detail27Sm100ImplicitGemmTileTraitsINSA_20SM90_TMA_LOAD_IM2COLENSA_14ComposedLayoutINSA_7SwizzleILi3ELi4ELi3EEENSA_18smem_ptr_flag_bitsILi32EEENST_INSB_IJNSC_ILi8EEESH_EEENSB_IJSH_SD_EEEEEEEvEENS11_INSA_13SM90_TMA_LOADES1C_vEEEENS_8epilogue10collective18CollectiveEpilogueINS1H_23Sm100TmaWarpSpecializedILi3ELi2ELi16ELb1ELb0EEEJSJ_NSB_IJNST_ISG_SD_EENST_ISH_SD_EEEEESK_NSB_IJNSB_IJlllEEESD_SU_EEESK_S1Q_NS1H_6fusion15FusionCallbacksIS1L_NS1R_17LinearCombinationISK_fSK_fLNS_15FloatRoundStyleE2EEESJ_S1O_JEEENSA_5SM1004TMEM4LOAD26SM100_TMEM_LOAD_16dp128b8xES12_S1C_NSA_17SM75_U32x4_LDSM_NENSA_21SM90_TMA_STORE_IM2COLES1C_NSA_17SM90_U32x4_STSM_NENSA_39AutoVectorizingCopyWithAssumedAlignmentILi128EEEEEEvvEEEEvNT_6ParamsE)
        /*0038*/ 	.word	0x00000008


	//----- nvinfo : EIATTR_MIN_STACK_SIZE
	.align		4
.L_27:
        /*003c*/ 	.byte	0x04, 0x12
        /*003e*/ 	.short	(.L_29 - .L_28)
	.align		4
.L_28:
        /*0040*/ 	.word	index@(_ZN7cutlass13device_kernelINS_4conv6kernel13ConvUniversalINS1_16ConvProblemShapeILNS1_8OperatorE0ELi2EEENS1_10collective14CollectiveConvINS1_47MainloopSm100TmaUmmaWarpSpecializedImplicitGemmILS5_0ELi12ELi2ELi1ELi2EN4cute5tupleIJNSA_1CILi1EEESD_SD_EEEEENSB_IJNSC_ILi64EEESG_NSB_IJNSC_ILi32EEEEEEEEENS_10tfloat32_tESK_NSA_8TiledMMAINSA_8MMA_AtomIJNSA_17SM100_MMA_TF32_SSISK_SK_fLi64ELi64ELNSA_4UMMA5MajorE0ELSP_0ELNSO_7ScaleInE0ELSQ_0EEEEEENSA_6LayoutISE_NSB_IJNSC_ILi0EEESU_SU_EEEEENSB_IJNSA_10UnderscoreESX_SX_EEEEENS7_6detail27Sm100ImplicitGemmTileTraitsINSA_20SM90_TMA_LOAD_IM2COLENSA_14ComposedLayoutINSA_7SwizzleILi3ELi4ELi3EEENSA_18smem_ptr_flag_bitsILi32EEENST_INSB_IJNSC_ILi8EEESH_EEENSB_IJSH_SD_EEEEEEEvEENS11_INSA_13SM90_TMA_LOADES1C_vEEEENS_8epilogue10collective18CollectiveEpilogueINS1H_23Sm100TmaWarpSpecializedILi3ELi2ELi16ELb1ELb0EEEJSJ_NSB_IJNST_ISG_SD_EENST_ISH_SD_EEEEESK_NSB_IJNSB_IJlllEEESD_SU_EEESK_S1Q_NS1H_6fusion15FusionCallbacksIS1L_NS1R_17LinearCombinationISK_fSK_fLNS_15FloatRoundStyleE2EEESJ_S1O_JEEENSA_5SM1004TMEM4LOAD26SM100_TMEM_LOAD_16dp128b8xES12_S1C_NSA_17SM75_U32x4_LDSM_NENSA_21SM90_TMA_STORE_IM2COLES1C_NSA_17SM90_U32x4_STSM_NENSA_39AutoVectorizingCopyWithAssumedAlignmentILi128EEEEEEvvEEEEvNT_6ParamsE)
        /*0044*/ 	.word	0x00000008
.L_29:


//--------------------- .nv.compat                --------------------------
	.section	.nv.compat,"",@"SHT_CUDA_COMPAT_INFO"
	.align	4
        /*0000*/ 	.byte	0x02, 0x09, 0x01, 0x00, 0x02, 0x02, 0x02, 0x00, 0x02, 0x05, 0x05, 0x00, 0x03, 0x07, 0x01, 0x01
        /*0010*/ 	.byte	0x02, 0x03, 0x01, 0x00, 0x02, 0x06, 0x01, 0x00, 0x04, 0x0b, 0x08, 0x00, 0x09, 0x00, 0x00, 0x00
        /*0020*/ 	.byte	0x00, 0x00, 0x00, 0x00


//--------------------- .nv.info._ZN7cutlass13device_kernelINS_4conv6kernel13ConvUniversalINS1_16ConvProblemShapeILNS1_8OperatorE0ELi2EEENS1_10collective14CollectiveConvINS1_47MainloopSm100TmaUmmaWarpSpecializedImplicitGemmILS5_0ELi12ELi2ELi1ELi2EN4cute5tupleIJNSA_1CILi1EEESD_SD_EEEEENSB_IJNSC_ILi64EEESG_NSB_IJNSC_ILi32EEEEEEEEENS_10tfloat32_tESK_NSA_8TiledMMAINSA_8MMA_AtomIJNSA_17SM100_MMA_TF32_SSISK_SK_fLi64ELi64ELNSA_4UMMA5MajorE0ELSP_0ELNSO_7ScaleInE0ELSQ_0EEEEEENSA_6LayoutISE_NSB_IJNSC_ILi0EEESU_SU_EEEEENSB_IJNSA_10UnderscoreESX_SX_EEEEENS7_6detail27Sm100ImplicitGemmTileTraitsINSA_20SM90_TMA_LOAD_IM2COLENSA_14ComposedLayoutINSA_7SwizzleILi3ELi4ELi3EEENSA_18smem_ptr_flag_bitsILi32EEENST_INSB_IJNSC_ILi8EEESH_EEENSB_IJSH_SD_EEEEEEEvEENS11_INSA_13SM90_TMA_LOADES1C_vEEEENS_8epilogue10collective18CollectiveEpilogueINS1H_23Sm100TmaWarpSpecializedILi3ELi2ELi16ELb1ELb0EEEJSJ_NSB_IJNST_ISG_SD_EENST_ISH_SD_EEEEESK_NSB_IJNSB_IJlllEEESD_SU_EEESK_S1Q_NS1H_6fusion15FusionCallbacksIS1L_NS1R_17LinearCombinationISK_fSK_fLNS_15FloatRoundStyleE2EEESJ_S1O_JEEENSA_5SM1004TMEM4LOAD26SM100_TMEM_LOAD_16dp128b8xES12_S1C_NSA_17SM75_U32x4_LDSM_NENSA_21SM90_TMA_STORE_IM2COLES1C_NSA_17SM90_U32x4_STSM_NENSA_39AutoVectorizingCopyWithAssumedAlignmentILi128EEEEEEvvEEEEvNT_6ParamsE --------------------------
	.section	.nv.info._ZN7cutlass13device_kernelINS_4conv6kernel13ConvUniversalINS1_16ConvProblemShapeILNS1_8OperatorE0ELi2EEENS1_10collective14CollectiveConvINS1_47MainloopSm100TmaUmmaWarpSpecializedImplicitGemmILS5_0ELi12ELi2ELi1ELi2EN4cute5tupleIJNSA_1CILi1EEESD_SD_EEEEENSB_IJNSC_ILi64EEESG_NSB_IJNSC_ILi32EEEEEEEEENS_10tfloat32_tESK_NSA_8TiledMMAINSA_8MMA_AtomIJNSA_17SM100_MMA_TF32_SSISK_SK_fLi64ELi64ELNSA_4UMMA5MajorE0ELSP_0ELNSO_7ScaleInE0ELSQ_0EEEEEENSA_6LayoutISE_NSB_IJNSC_ILi0EEESU_SU_EEEEENSB_IJNSA_10UnderscoreESX_SX_EEEEENS7_6detail27Sm100ImplicitGemmTileTraitsINSA_20SM90_TMA_LOAD_IM2COLENSA_14ComposedLayoutINSA_7SwizzleILi3ELi4ELi3EEENSA_18smem_ptr_flag_bitsILi32EEENST_INSB_IJNSC_ILi8EEESH_EEENSB_IJSH_SD_EEEEEEEvEENS11_INSA_13SM90_TMA_LOADES1C_vEEEENS_8epilogue10collective18CollectiveEpilogueINS1H_23Sm100TmaWarpSpecializedILi3ELi2ELi16ELb1ELb0EEEJSJ_NSB_IJNST_ISG_SD_EENST_ISH_SD_EEEEESK_NSB_IJNSB_IJlllEEESD_SU_EEESK_S1Q_NS1H_6fusion15FusionCallbacksIS1L_NS1R_17LinearCombinationISK_fSK_fLNS_15FloatRoundStyleE2EEESJ_S1O_JEEENSA_5SM1004TMEM4LOAD26SM100_TMEM_LOAD_16dp128b8xES12_S1C_NSA_17SM75_U32x4_LDSM_NENSA_21SM90_TMA_STORE_IM2COLES1C_NSA_17SM90_U32x4_STSM_NENSA_39AutoVectorizingCopyWithAssumedAlignmentILi128EEEEEEvvEEEEvNT_6ParamsE,"",@"SHT_CUDA_INFO"
	.sectionflags	@""
	.align	4


	//----- nvinfo : EIATTR_CUDA_API_VERSION
	.align		4
        /*0000*/ 	.byte	0x04, 0x37
        /*0002*/ 	.short	(.L_31 - .L_30)
.L_30:
        /*0004*/ 	.word	0x00000082


	//----- nvinfo : EIATTR_KPARAM_INFO
	.align		4
.L_31:
        /*0008*/ 	.byte	0x04, 0x17
        /*000a*/ 	.short	(.L_33 - .L_32)
.L_32:
        /*000c*/ 	.word	0x00000000
        /*0010*/ 	.short	0x0000
        /*0012*/ 	.short	0x0000
        /*0014*/ 	.byte	0x00, 0xf0, 0x01, 0x20


	//----- nvinfo : EIATTR_AT_ENTRY_FRAGMENTS
	.align		4
.L_33:
        /*0018*/ 	.byte	0x04, 0x4f
        /*001a*/ 	.short	(.L_35 - .L_34)


	//   ....[0]....
.L_34:
        /*001c*/ 	.word	0x00000006


	//----- nvinfo : EIATTR_RESERVED_SMEM_USED
	.align		4
.L_35:
        /*0020*/ 	.byte	0x01, 0x41
	.zero		2


	//----- nvinfo : EIATTR_SPARSE_MMA_MASK
	.align		4
        /*0024*/ 	.byte	0x03, 0x50
        /*0026*/ 	.short	0x0000


	//----- nvinfo : EIATTR_TCGEN05_1CTA_USED
	.align		4
        /*0028*/ 	.byte	0x01, 0x51
	.zero		2


	//----- nvinfo : EIATTR_MAXREG_COUNT
	.align		4
        /*002c*/ 	.byte	0x03, 0x1b
        /*002e*/ 	.short	0x00ff


	//----- nvinfo : EIATTR_NUM_BARRIERS
	.align		4
        /*0030*/ 	.byte	0x02, 0x4c
        /*0032*/ 	.byte	0x07
	.zero		1


	//----- nvinfo : EIATTR_EXTERNS
	.align		4
        /*0034*/ 	.byte	0x04, 0x0f
        /*0036*/ 	.short	(.L_37 - .L_36)


	//   ....[0]....
	.align		4
.L_36:
        /*0038*/ 	.word	index@(__assertfail)


	//----- nvinfo : EIATTR_MERCURY_ISA_VERSION
	.align		4
.L_37:
        /*003c*/ 	.byte	0x03, 0x5f
        /*003e*/ 	.short	0x0101


	//----- nvinfo : EIATTR_INT_WARP_WIDE_INSTR_OFFSETS
	.align		4
        /*0040*/ 	.byte	0x04, 0x31
        /*0042*/ 	.short	(.L_39 - .L_38)


	//   ....[0]....
.L_38:
        /*0044*/ 	.word	0x00003ec0


	//   ....[1]....
        /*0048*/ 	.word	0x00003ee0


	//   ....[2]....
        /*004c*/ 	.word	0x00003f10


	//   ....[3]....
        /*0050*/ 	.word	0x00004970


	//   ....[4]....
        /*0054*/ 	.word	0x000049e0


	//   ....[5]....
        /*0058*/ 	.word	0x00004c20


	//   ....[6]....
        /*005c*/ 	.word	0x00004c50


	//----- nvinfo : EIATTR_COOP_GROUP_MASK_REGIDS
	.align		4
.L_39:
        /*0060*/ 	.byte	0x04, 0x29
        /*0062*/ 	.short	(.L_41 - .L_40)


	//   ....[0]....
.L_40:
        /*0064*/ 	.word	0xffffffff


	//   ....[1]....
        /*0068*/ 	.word	0xffffffff


	//   ....[2]....
        /*006c*/ 	.word	0xffffffff


	//   ....[3]....
        /*0070*/ 	.word	0xffffffff


	//   ....[4]....
        /*0074*/ 	.word	0xffffffff


	//   ....[5]....
        /*0078*/ 	.word	0xffffffff


	//   ....[6]....
        /*007c*/ 	.word	0xffffffff


	//   ....[7]....
        /*0080*/ 	.word	0xffffffff


	//   ....[8]....
        /*0084*/ 	.word	0xffffffff


	//   ....[9]....
        /*0088*/ 	.word	0xffffffff


	//   ....[10]....
        /*008c*/ 	.word	0xffffffff


	//   ....[11]....
        /*0090*/ 	.word	0xffffffff


	//----- nvinfo : EIATTR_COOP_GROUP_INSTR_OFFSETS
	.align		4
.L_41:
        /*0094*/ 	.byte	0x04, 0x28
        /*0096*/ 	.short	(.L_43 - .L_42)


	//   ....[0]....
.L_42:
        /*0098*/ 	.word	0x000000a0


	//   ....[1]....
        /*009c*/ 	.word	0x00000510


	//   ....[2]....
        /*00a0*/ 	.word	0x000007b0


	//   ....[3]....
        /*00a4*/ 	.word	0x00000930


	//   ....[4]....
        /*00a8*/ 	.word	0x00000a30


	//   ....[5]....
        /*00ac*/ 	.word	0x00000b80


	//   ....[6]....
        /*00b0*/ 	.word	0x00002200


	//   ....[7]....
        /*00b4*/ 	.word	0x00003230


	//   ....[8]....
        /*00b8*/ 	.word	0x00003440


	//   ....[9]....
        /*00bc*/ 	.word	0x00003470


	//   ....[10]....
        /*00c0*/ 	.word	0x00003da0


	//   ....[11]....
        /*00c4*/ 	.word	0x00003fe0


	//----- nvinfo : EIATTR_VRC_CTA_INIT_COUNT
	.align		4
.L_43:
        /*00c8*/ 	.byte	0x02, 0x4a
        /*00ca*/ 	.byte	0x80
	.zero		1


	//----- nvinfo : EIATTR_SYSCALL_OFFSETS
	.align		4
        /*00cc*/ 	.byte	0x04, 0x46
        /*00ce*/ 	.short	(.L_45 - .L_44)


	//   ....[0]....
.L_44:
        /*00d0*/ 	.word	0x00005940


	//   ....[1]....
        /*00d4*/ 	.word	0x00005a30


	//   ....[2]....
        /*00d8*/ 	.word	0x000062f0


	//   ....[3]....
        /*00dc*/ 	.word	0x00006d70


	//----- nvinfo : EIATTR_MBARRIER_INSTR_OFFSETS
	.align		4
.L_45:
        /*00e0*/ 	.byte	0x04, 0x39
        /*00e2*/ 	.short	(.L_47 - .L_46)


	//   ....[0]....
.L_46:
        /*00e4*/ 	.word	0x00000610
        /*00e8*/ 	.word	0x000000ff
        /*00ec*/ 	.word	0x00000000
        /*00f0*/ 	.short	0x0100
        /*00f2*/ 	.byte	0x05
	.zero		1


	//   ....[1]....
        /*00f4*/ 	.word	0x00000620
        /*00f8*/ 	.word	0x000000ff
        /*00fc*/ 	.word	0x00000060
        /*0100*/ 	.short	0x0100
        /*0102*/ 	.byte	0x05
	.zero		1


	//   ....[2]....
        /*0104*/ 	.word	0x00000630
        /*0108*/ 	.word	0x000000ff
        /*010c*/ 	.word	0x00000008
        /*0110*/ 	.short	0x0100
        /*0112*/ 	.byte	0x05
	.zero		1


	//   ....[3]....
        /*0114*/ 	.word	0x00000640
        /*0118*/ 	.word	0x000000ff
        /*011c*/ 	.word	0x00000068
        /*0120*/ 	.short	0x0100
        /*0122*/ 	.byte	0x05
	.zero		1


	//   ....[4]....
        /*0124*/ 	.word	0x00000650
        /*0128*/ 	.word	0x000000ff
        /*012c*/ 	.word	0x00000010
        /*0130*/ 	.short	0x0100
        /*0132*/ 	.byte	0x05
	.zero		1


	//   ....[5]....
        /*0134*/ 	.word	0x00000660
        /*0138*/ 	.word	0x000000ff
        /*013c*/ 	.word	0x00000070
        /*0140*/ 	.short	0x0100
        /*0142*/ 	.byte	0x05
	.zero		1


	//   ....[6]....
        /*0144*/ 	.word	0x00000670
        /*0148*/ 	.word	0x000000ff
        /*014c*/ 	.word	0x00000018
        /*0150*/ 	.short	0x0100
        /*0152*/ 	.byte	0x05
	.zero		1


	//   ....[7]....
        /*0154*/ 	.word	0x00000680
        /*0158*/ 	.word	0x000000ff
        /*015c*/ 	.word	0x00000078
        /*0160*/ 	.short	0x0100
        /*0162*/ 	.byte	0x05
	.zero		1


	//   ....[8]....
        /*0164*/ 	.word	0x00000690
        /*0168*/ 	.word	0x000000ff
        /*016c*/ 	.word	0x00000020
        /*0170*/ 	.short	0x0100
        /*0172*/ 	.byte	0x05
	.zero		1


	//   ....[9]....
        /*0174*/ 	.word	0x000006a0
        /*0178*/ 	.word	0x000000ff
        /*017c*/ 	.word	0x00000080
        /*0180*/ 	.short	0x0100
        /*0182*/ 	.byte	0x05
	.zero		1


	//   ....[10]....
        /*0184*/ 	.word	0x000006b0
        /*0188*/ 	.word	0x000000ff
        /*018c*/ 	.word	0x00000028
        /*0190*/ 	.short	0x0100
        /*0192*/ 	.byte	0x05
	.zero		1


	//   ....[11]....
        /*0194*/ 	.word	0x000006c0
        /*0198*/ 	.word	0x000000ff
        /*019c*/ 	.word	0x00000088
        /*01a0*/ 	.short	0x0100
        /*01a2*/ 	.byte	0x05
	.zero		1


	//   ....[12]....
        /*01a4*/ 	.word	0x000006d0
        /*01a8*/ 	.word	0x000000ff
        /*01ac*/ 	.word	0x00000030
        /*01b0*/ 	.short	0x0100
        /*01b2*/ 	.byte	0x05
	.zero		1


	//   ....[13]....
        /*01b4*/ 	.word	0x000006e0
        /*01b8*/ 	.word	0x000000ff
        /*01bc*/ 	.word	0x00000090
        /*01c0*/ 	.short	0x0100
        /*01c2*/ 	.byte	0x05
	.zero		1


	//   ....[14]....
        /*01c4*/ 	.word	0x000006f0
        /*01c8*/ 	.word	0x000000ff
        /*01cc*/ 	.word	0x00000038
        /*01d0*/ 	.short	0x0100
        /*01d2*/ 	.byte	0x05
	.zero		1


	//   ....[15]....
        /*01d4*/ 	.word	0x00000700
        /*01d8*/ 	.word	0x000000ff
        /*01dc*/ 	.word	0x00000098
        /*01e0*/ 	.short	0x0100
        /*01e2*/ 	.byte	0x05
	.zero		1


	//   ....[16]....
        /*01e4*/ 	.word	0x00000710
        /*01e8*/ 	.word	0x000000ff
        /*01ec*/ 	.word	0x00000040
        /*01f0*/ 	.short	0x0100
        /*01f2*/ 	.byte	0x05
	.zero		1


	//   ....[17]....
        /*01f4*/ 	.word	0x00000720
        /*01f8*/ 	.word	0x000000ff
        /*01fc*/ 	.word	0x000000a0
        /*0200*/ 	.short	0x0100
        /*0202*/ 	.byte	0x05
	.zero		1


	//   ....[18]....
        /*0204*/ 	.word	0x00000730
        /*0208*/ 	.word	0x000000ff
        /*020c*/ 	.word	0x00000048
        /*0210*/ 	.short	0x0100
        /*0212*/ 	.byte	0x05
	.zero		1


	//   ....[19]....
        /*0214*/ 	.word	0x00000740
        /*0218*/ 	.word	0x000000ff
        /*021c*/ 	.word	0x000000a8
        /*0220*/ 	.short	0x0100
        /*0222*/ 	.byte	0x05
	.zero		1


	//   ....[20]....
        /*0224*/ 	.word	0x00000750
        /*0228*/ 	.word	0x000000ff
        /*022c*/ 	.word	0x00000050
        /*0230*/ 	.short	0x0100
        /*0232*/ 	.byte	0x05
	.zero		1


	//   ....[21]....
        /*0234*/ 	.word	0x00000760
        /*0238*/ 	.word	0x000000ff
        /*023c*/ 	.word	0x000000b0
        /*0240*/ 	.short	0x0100
        /*0242*/ 	.byte	0x05
	.zero		1


	//   ....[22]....
        /*0244*/ 	.word	0x00000770
        /*0248*/ 	.word	0x000000ff
        /*024c*/ 	.word	0x00000058
        /*0250*/ 	.short	0x0100
        /*0252*/ 	.byte	0x05
	.zero		1


	//   ....[23]....
        /*0254*/ 	.word	0x00000780
        /*0258*/ 	.word	0x000000ff
        /*025c*/ 	.word	0x000000b8
        /*0260*/ 	.short	0x0100
        /*0262*/ 	.byte	0x05
	.zero		1


	//   ....[24]....
        /*0264*/ 	.word	0x000008c0
        /*0268*/ 	.word	0x000000ff
        /*026c*/ 	.word	0x000000c0
        /*0270*/ 	.short	0x0100
        /*0272*/ 	.byte	0x07
	.zero		1


	//   ....[25]....
        /*0274*/ 	.word	0x000008d0
        /*0278*/ 	.word	0x000000ff
        /*027c*/ 	.word	0x000000d8
        /*0280*/ 	.short	0x0100
        /*0282*/ 	.byte	0x07
	.zero		1


	//   ....[26]....
        /*0284*/ 	.word	0x000008e0
        /*0288*/ 	.word	0x000000ff
        /*028c*/ 	.word	0x000000c8
        /*0290*/ 	.short	0x0100
        /*0292*/ 	.byte	0x07
	.zero		1


	//   ....[27]....
        /*0294*/ 	.word	0x000008f0
        /*0298*/ 	.word	0x000000ff
        /*029c*/ 	.word	0x000000e0
        /*02a0*/ 	.short	0x0100
        /*02a2*/ 	.byte	0x07
	.zero		1


	//   ....[28]....
        /*02a4*/ 	.word	0x00000900
        /*02a8*/ 	.word	0x000000ff
        /*02ac*/ 	.word	0x000000d0
        /*02b0*/ 	.short	0x0100
        /*02b2*/ 	.byte	0x07
	.zero		1


	//   ....[29]....
        /*02b4*/ 	.word	0x00000910
        /*02b8*/ 	.word	0x000000ff
        /*02bc*/ 	.word	0x000000e8
        /*02c0*/ 	.short	0x0100
        /*02c2*/ 	.byte	0x07
	.zero		1


	//   ....[30]....
        /*02c4*/ 	.word	0x00000a00
        /*02c8*/ 	.word	0x000000ff
        /*02cc*/ 	.word	0x000000f0
        /*02d0*/ 	.short	0x0100
        /*02d2*/ 	.byte	0x05
	.zero		1


	//   ....[31]....
        /*02d4*/ 	.word	0x00000a10
        /*02d8*/ 	.word	0x000000ff
        /*02dc*/ 	.word	0x000000f8
        /*02e0*/ 	.short	0x0100
        /*02e2*/ 	.byte	0x05
	.zero		1


	//   ....[32]....
        /*02e4*/ 	.word	0x00000b50
        /*02e8*/ 	.word	0x000000ff
        /*02ec*/ 	.word	0x00000100
        /*02f0*/ 	.short	0x0100
        /*02f2*/ 	.byte	0x05
	.zero		1


	//   ....[33]....
        /*02f4*/ 	.word	0x00000b60
        /*02f8*/ 	.word	0x000000ff
        /*02fc*/ 	.word	0x00000108
        /*0300*/ 	.short	0x0100
        /*0302*/ 	.byte	0x05
	.zero		1


	//   ....[34]....
        /*0304*/ 	.word	0x00000c90
        /*0308*/ 	.word	0x000000ff
        /*030c*/ 	.word	0x00000110
        /*0310*/ 	.short	0x0100
        /*0312*/ 	.byte	0x07
	.zero		1


	//   ....[35]....
        /*0314*/ 	.word	0x00000ca0
        /*0318*/ 	.word	0x000000ff
        /*031c*/ 	.word	0x00000120
        /*0320*/ 	.short	0x0100
        /*0322*/ 	.byte	0x07
	.zero		1


	//   ....[36]....
        /*0324*/ 	.word	0x00000cb0
        /*0328*/ 	.word	0x000000ff
        /*032c*/ 	.word	0x00000118
        /*0330*/ 	.short	0x0100
        /*0332*/ 	.byte	0x07
	.zero		1


	//   ....[37]....
        /*0334*/ 	.word	0x00000cc0
        /*0338*/ 	.word	0x000000ff
        /*033c*/ 	.word	0x00000128
        /*0340*/ 	.short	0x0100
        /*0342*/ 	.byte	0x07
	.zero		1


	//   ....[38]....
        /*0344*/ 	.word	0x00001600
        /*0348*/ 	.word	0x000000ff
        /*034c*/ 	.word	0x00000060
        /*0350*/ 	.short	0x010a
        /*0352*/ 	.byte	0x04
	.zero		1


	//   ....[39]....
        /*0354*/ 	.word	0x000018c0
        /*0358*/ 	.word	0x000000ff
        /*035c*/ 	.word	0x00000060
        /*0360*/ 	.short	0x010a
        /*0362*/ 	.byte	0x09
	.zero		1


	//   ....[40]....
        /*0364*/ 	.word	0x00001a30
        /*0368*/ 	.word	0x000000ff
        /*036c*/ 	.word	0x00000060
        /*0370*/ 	.short	0x010a
        /*0372*/ 	.byte	0x08
	.zero		1


	//   ....[41]....
        /*0374*/ 	.word	0x00001be0
        /*0378*/ 	.word	0x000000ff
        /*037c*/ 	.word	0x000000f8
        /*0380*/ 	.short	0x0101
        /*0382*/ 	.byte	0x16
	.zero		1


	//   ....[42]....
        /*0384*/ 	.word	0x00001c10
        /*0388*/ 	.word	0x000000ff
        /*038c*/ 	.word	0x00000060
        /*0390*/ 	.short	0x010a
        /*0392*/ 	.byte	0x04
	.zero		1


	//   ....[43]....
        /*0394*/ 	.word	0x00001eb0
        /*0398*/ 	.word	0x000000ff
        /*039c*/ 	.word	0x00000060
        /*03a0*/ 	.short	0x010a
        /*03a2*/ 	.byte	0x09
	.zero		1


	//   ....[44]....
        /*03a4*/ 	.word	0x00002020
        /*03a8*/ 	.word	0x000000ff
        /*03ac*/ 	.word	0x00000060
        /*03b0*/ 	.short	0x010a
        /*03b2*/ 	.byte	0x08
	.zero		1


	//   ....[45]....
        /*03b4*/ 	.word	0x00002210
        /*03b8*/ 	.word	0x000000ff
        /*03bc*/ 	.word	0x00000100
        /*03c0*/ 	.short	0x010a
        /*03c2*/ 	.byte	0x16
	.zero		1


	//   ....[46]....
        /*03c4*/ 	.word	0x000022d0
        /*03c8*/ 	.word	0x000000ff
        /*03cc*/ 	.word	0x00000000
        /*03d0*/ 	.short	0x0101
        /*03d2*/ 	.byte	0x04
	.zero		1


	//   ....[47]....
        /*03d4*/ 	.word	0x000027d0
        /*03d8*/ 	.word	0x000000ff
        /*03dc*/ 	.word	0x00000000
        /*03e0*/ 	.short	0x010a
        /*03e2*/ 	.byte	0x04
	.zero		1


	//   ....[48]....
        /*03e4*/ 	.word	0x00002870
        /*03e8*/ 	.word	0x000000ff
        /*03ec*/ 	.word	0x00000000
        /*03f0*/ 	.short	0x010a
        /*03f2*/ 	.byte	0x04
	.zero		1


	//   ....[49]....
        /*03f4*/ 	.word	0x00002910
        /*03f8*/ 	.word	0x000000ff
        /*03fc*/ 	.word	0x00000000
        /*0400*/ 	.short	0x010a
        /*0402*/ 	.byte	0x04
	.zero		1


	//   ....[50]....
        /*0404*/ 	.word	0x000029b0
        /*0408*/ 	.word	0x000000ff
        /*040c*/ 	.word	0x00000000
        /*0410*/ 	.short	0x010a
        /*0412*/ 	.byte	0x04
	.zero		1


	//   ....[51]....
        /*0414*/ 	.word	0x00002a50
        /*0418*/ 	.word	0x000000ff
        /*041c*/ 	.word	0x00000000
        /*0420*/ 	.short	0x010a
        /*0422*/ 	.byte	0x04
	.zero		1


	//   ....[52]....
        /*0424*/ 	.word	0x00002af0
        /*0428*/ 	.word	0x000000ff
        /*042c*/ 	.word	0x00000000
        /*0430*/ 	.short	0x010a
        /*0432*/ 	.byte	0x04
	.zero		1


	//   ....[53]....
        /*0434*/ 	.word	0x00002b90
        /*0438*/ 	.word	0x000000ff
        /*043c*/ 	.word	0x00000000
        /*0440*/ 	.short	0x010a
        /*0442*/ 	.byte	0x04
	.zero		1


	//   ....[54]....
        /*0444*/ 	.word	0x00002c30
        /*0448*/ 	.word	0x000000ff
        /*044c*/ 	.word	0x00000000
        /*0450*/ 	.short	0x010a
        /*0452*/ 	.byte	0x04
	.zero		1


	//   ....[55]....
        /*0454*/ 	.word	0x00002cd0
        /*0458*/ 	.word	0x000000ff
        /*045c*/ 	.word	0x00000000
        /*0460*/ 	.short	0x010a
        /*0462*/ 	.byte	0x04
	.zero		1


	//   ....[56]....
        /*0464*/ 	.word	0x00002d70
        /*0468*/ 	.word	0x000000ff
        /*046c*/ 	.word	0x00000000
        /*0470*/ 	.short	0x010a
        /*0472*/ 	.byte	0x04
	.zero		1


	//   ....[57]....
        /*0474*/ 	.word	0x00002e10
        /*0478*/ 	.word	0x000000ff
        /*047c*/ 	.word	0x00000000
        /*0480*/ 	.short	0x010a
        /*0482*/ 	.byte	0x04
	.zero		1


	//   ....[58]....
        /*0484*/ 	.word	0x00002ec0
        /*0488*/ 	.word	0x00000000
        /*048c*/ 	.word	0x00000000
        /*0490*/ 	.short	0x010a
        /*0492*/ 	.byte	0xff
	.zero		1


	//   ....[59]....
        /*0494*/ 	.word	0x00002ff0
        /*0498*/ 	.word	0x000000ff
        /*049c*/ 	.word	0x00000108
        /*04a0*/ 	.short	0x010a
        /*04a2*/ 	.byte	0x2d
	.zero		1


	//   ....[60]....
        /*04a4*/ 	.word	0x00003090
        /*04a8*/ 	.word	0x000000ff
        /*04ac*/ 	.word	0x00000100
        /*04b0*/ 	.short	0x010a
        /*04b2*/ 	.byte	0x2d
	.zero		1


	//   ....[61]....
        /*04b4*/ 	.word	0x00003130
        /*04b8*/ 	.word	0x000000ff
        /*04bc*/ 	.word	0x00000000
        /*04c0*/ 	.short	0x0101
        /*04c2*/ 	.byte	0x06
	.zero		1


	//   ....[62]....
        /*04c4*/ 	.word	0x00003170
        /*04c8*/ 	.word	0x000000ff
        /*04cc*/ 	.word	0x00000108
        /*04d0*/ 	.short	0x0106
        /*04d2*/ 	.byte	0x2d
	.zero		1


	//   ....[63]....
        /*04d4*/ 	.word	0x000031b0
        /*04d8*/ 	.word	0x00000000
        /*04dc*/ 	.word	0x00000108
        /*04e0*/ 	.short	0x010a
        /*04e2*/ 	.byte	0xff
	.zero		1


	//   ....[64]....
        /*04e4*/ 	.word	0x00003700
        /*04e8*/ 	.word	0x000000ff
        /*04ec*/ 	.word	0x00000100
        /*04f0*/ 	.short	0x010a
        /*04f2*/ 	.byte	0x06
	.zero		1


	//   ....[65]....
        /*04f4*/ 	.word	0x000037b0
        /*04f8*/ 	.word	0x000000ff
        /*04fc*/ 	.word	0x00000000
        /*0500*/ 	.short	0x0101
        /*0502*/ 	.byte	0x05
	.zero		1


	//   ....[66]....
        /*0504*/ 	.word	0x000037c0
        /*0508*/ 	.word	0x000000ff
        /*050c*/ 	.word	0x00000120
        /*0510*/ 	.short	0x010a
        /*0512*/ 	.byte	0x08
	.zero		1


	//   ....[67]....
        /*0514*/ 	.word	0x00003850
        /*0518*/ 	.word	0x000000ff
        /*051c*/ 	.word	0x00000000
        /*0520*/ 	.short	0x010a
        /*0522*/ 	.byte	0x04
	.zero		1


	//   ....[68]....
        /*0524*/ 	.word	0x000038c0
        /*0528*/ 	.word	0x000000ff
        /*052c*/ 	.word	0x00000000
        /*0530*/ 	.short	0x010a
        /*0532*/ 	.byte	0x07
	.zero		1


	//   ....[69]....
        /*0534*/ 	.word	0x000039f0
        /*0538*/ 	.word	0x000000ff
        /*053c*/ 	.word	0x00000000
        /*0540*/ 	.short	0x010a
        /*0542*/ 	.byte	0x04
	.zero		1


	//   ....[70]....
        /*0544*/ 	.word	0x00003cf0
        /*0548*/ 	.word	0x000000ff
        /*054c*/ 	.word	0x00000000
        /*0550*/ 	.short	0x010a
        /*0552*/ 	.byte	0x05
	.zero		1


	//   ....[71]....
        /*0554*/ 	.word	0x00003d80
        /*0558*/ 	.word	0x000000ff
        /*055c*/ 	.word	0x00000000
        /*0560*/ 	.short	0x010a
        /*0562*/ 	.byte	0x07
	.zero		1


	//   ....[72]....
        /*0564*/ 	.word	0x00004220
        /*0568*/ 	.word	0x000000ff
        /*056c*/ 	.word	0x00000100
        /*0570*/ 	.short	0x010a
        /*0572*/ 	.byte	0x07
	.zero		1


	//   ....[73]....
        /*0574*/ 	.word	0x000042c0
        /*0578*/ 	.word	0x000000ff
        /*057c*/ 	.word	0x00000000
        /*0580*/ 	.short	0x0101
        /*0582*/ 	.byte	0x06
	.zero		1


	//   ....[74]....
        /*0584*/ 	.word	0x000045e0
        /*0588*/ 	.word	0x000000ff
        /*058c*/ 	.word	0x000000f8
        /*0590*/ 	.short	0x010a
        /*0592*/ 	.byte	0x07
	.zero		1


	//   ....[75]....
        /*0594*/ 	.word	0x00004800
        /*0598*/ 	.word	0x000000ff
        /*059c*/ 	.word	0x000000d8
        /*05a0*/ 	.short	0x010a
        /*05a2*/ 	.byte	0x11
	.zero		1


	//   ....[76]....
        /*05a4*/ 	.word	0x00004b00
        /*05a8*/ 	.word	0x000000ff
        /*05ac*/ 	.word	0x000000c0
        /*05b0*/ 	.short	0x010b
        /*05b2*/ 	.byte	0x11
	.zero		1


	//   ....[77]....
        /*05b4*/ 	.word	0x00004b80
        /*05b8*/ 	.word	0x000000ff
        /*05bc*/ 	.word	0x00000000
        /*05c0*/ 	.short	0x0101
        /*05c2*/ 	.byte	0x13
	.zero		1


	//   ....[78]....
        /*05c4*/ 	.word	0x00004bb0
        /*05c8*/ 	.word	0x000000ff
        /*05cc*/ 	.word	0x000000d8
        /*05d0*/ 	.short	0x010a
        /*05d2*/ 	.byte	0x0e
	.zero		1


	//   ....[79]....
        /*05d4*/ 	.word	0x00004db0
        /*05d8*/ 	.word	0x000000ff
        /*05dc*/ 	.word	0x000000c0
        /*05e0*/ 	.short	0x010b
        /*05e2*/ 	.byte	0x0e
	.zero		1


	//   ....[80]....
        /*05e4*/ 	.word	0x00004dd0
        /*05e8*/ 	.word	0x000000ff
        /*05ec*/ 	.word	0x00000000
        /*05f0*/ 	.short	0x0101
        /*05f2*/ 	.byte	0x12
	.zero		1


	//   ....[81]....
        /*05f4*/ 	.word	0x00004e30
        /*05f8*/ 	.word	0x000000ff
        /*05fc*/ 	.word	0x00000000
        /*0600*/ 	.short	0x010a
        /*0602*/ 	.byte	0x04
	.zero		1


	//   ....[82]....
        /*0604*/ 	.word	0x00004ef0
        /*0608*/ 	.word	0x00000002
        /*060c*/ 	.word	0x00000000
        /*0610*/ 	.short	0x010a
        /*0612*/ 	.byte	0xff
	.zero		1


	//   ....[83]....
        /*0614*/ 	.word	0x00004f70
        /*0618*/ 	.word	0x00000000
        /*061c*/ 	.word	0x00000000
        /*0620*/ 	.short	0x010a
        /*0622*/ 	.byte	0xff
	.zero		1


	//   ....[84]....
        /*0624*/ 	.word	0x00005320
        /*0628*/ 	.word	0x000000ff
        /*062c*/ 	.word	0x00000100
        /*0630*/ 	.short	0x010a
        /*0632*/ 	.byte	0x34
	.zero		1


	//   ....[85]....
        /*0634*/ 	.word	0x00005440
        /*0638*/ 	.word	0x000000ff
        /*063c*/ 	.word	0x00000000
        /*0640*/ 	.short	0x0101
        /*0642*/ 	.byte	0x04
	.zero		1


	//   ....[86]....
        /*0644*/ 	.word	0x00005e40
        /*0648*/ 	.word	0x00000000
        /*064c*/ 	.word	0x000000c0
        /*0650*/ 	.short	0x010a
        /*0652*/ 	.byte	0xff
	.zero		1


	//   ....[87]....
        /*0654*/ 	.word	0x00005ef0
        /*0658*/ 	.word	0x0000002a
        /*065c*/ 	.word	0x00000110
        /*0660*/ 	.short	0x010a
        /*0662*/ 	.byte	0xff
	.zero		1


	//   ....[88]....
        /*0664*/ 	.word	0x00005f90
        /*0668*/ 	.word	0x00000000
        /*066c*/ 	.word	0x000000c0
        /*0670*/ 	.short	0x010a
        /*0672*/ 	.byte	0xff
	.zero		1


	//   ....[89]....
        /*0674*/ 	.word	0x000061d0
        /*0678*/ 	.word	0x0000002a
        /*067c*/ 	.word	0x00000110
        /*0680*/ 	.short	0x010a
        /*0682*/ 	.byte	0xff
	.zero		1


	//   ....[90]....
        /*0684*/ 	.word	0x00006a90
        /*0688*/ 	.word	0x00000000
        /*068c*/ 	.word	0x00000000
        /*0690*/ 	.short	0x0101
        /*0692*/ 	.byte	0xff
	.zero		1


	//   ....[91]....
        /*0694*/ 	.word	0x00006aa0
        /*0698*/ 	.word	0x00000003
        /*069c*/ 	.word	0x000000c0
        /*06a0*/ 	.short	0x010a
        /*06a2*/ 	.byte	0xff
	.zero		1


	//   ....[92]....
        /*06a4*/ 	.word	0x00006b70
        /*06a8*/ 	.word	0x00000003
        /*06ac*/ 	.word	0x000000c0
        /*06b0*/ 	.short	0x010a
        /*06b2*/ 	.byte	0xff
	.zero		1


	//   ....[93]....
        /*06b4*/ 	.word	0x00006f00
        /*06b8*/ 	.word	0x000000ff
        /*06bc*/ 	.word	0x00000000
        /*06c0*/ 	.short	0x0101
        /*06c2*/ 	.byte	0x05
	.zero		1


	//   ....[94]....
        /*06c4*/ 	.word	0x00007590
        /*06c8*/ 	.word	0x00000002
        /*06cc*/ 	.word	0x00000000
        /*06d0*/ 	.short	0x0101
        /*06d2*/ 	.byte	0xff
	.zero		1


	//   ....[95]....
        /*06d4*/ 	.word	0x000077d0
        /*06d8*/ 	.word	0x000000ff
        /*06dc*/ 	.word	0x00000000
        /*06e0*/ 	.short	0x0101
        /*06e2*/ 	.byte	0x04
	.zero		1


	//   ....[96]....
        /*06e4*/ 	.word	0x00007800
        /*06e8*/ 	.word	0x00000002
        /*06ec*/ 	.word	0x00000060
        /*06f0*/ 	.short	0x010a
        /*06f2*/ 	.byte	0xff
	.zero		1


	//   ....[97]....
        /*06f4*/ 	.word	0x00007860
        /*06f8*/ 	.word	0x00000002
        /*06fc*/ 	.word	0x00000060
        /*0700*/ 	.short	0x010a
        /*0702*/ 	.byte	0xff
	.zero		1


	//   ....[98]....
        /*0704*/ 	.word	0x000078c0
        /*0708*/ 	.word	0x00000002
        /*070c*/ 	.word	0x00000100
        /*0710*/ 	.short	0x010a
        /*0712*/ 	.byte	0xff
	.zero		1


	//   ....[99]....
        /*0714*/ 	.word	0x00007920
        /*0718*/ 	.word	0x00000000
        /*071c*/ 	.word	0x00000000
        /*0720*/ 	.short	0x010a
        /*0722*/ 	.byte	0xff
	.zero		1


	//   ....[100]....
        /*0724*/ 	.word	0x00007980
        /*0728*/ 	.word	0x00000000
        /*072c*/ 	.word	0x00000000
        /*0730*/ 	.short	0x010a
        /*0732*/ 	.byte	0xff
	.zero		1


	//   ....[101]....
        /*0734*/ 	.word	0x000079e0
        /*0738*/ 	.word	0x00000000
        /*073c*/ 	.word	0x00000000
        /*0740*/ 	.short	0x010a
        /*0742*/ 	.byte	0xff
	.zero		1


	//   ....[102]....
        /*0744*/ 	.word	0x00007a40
        /*0748*/ 	.word	0x00000000
        /*074c*/ 	.word	0x00000000
        /*0750*/ 	.short	0x010a
        /*0752*/ 	.byte	0xff
	.zero		1


	//   ....[103]....
        /*0754*/ 	.word	0x00007aa0
        /*0758*/ 	.word	0x00000000
        /*075c*/ 	.word	0x00000000
        /*0760*/ 	.short	0x010a
        /*0762*/ 	.byte	0xff
	.zero		1


	//   ....[104]....
        /*0764*/ 	.word	0x00007b00
        /*0768*/ 	.word	0x00000000
        /*076c*/ 	.word	0x00000000
        /*0770*/ 	.short	0x010a
        /*0772*/ 	.byte	0xff
	.zero		1


	//   ....[105]....
        /*0774*/ 	.word	0x00007b60
        /*0778*/ 	.word	0x00000000
        /*077c*/ 	.word	0x00000000
        /*0780*/ 	.short	0x010a
        /*0782*/ 	.byte	0xff
	.zero		1


	//   ....[106]....
        /*0784*/ 	.word	0x00007bc0
        /*0788*/ 	.word	0x00000000
        /*078c*/ 	.word	0x00000000
        /*0790*/ 	.short	0x010a
        /*0792*/ 	.byte	0xff
	.zero		1


	//   ....[107]....
        /*0794*/ 	.word	0x00007c20
        /*0798*/ 	.word	0x00000000
        /*079c*/ 	.word	0x00000000
        /*07a0*/ 	.short	0x010a
        /*07a2*/ 	.byte	0xff
	.zero		1


	//   ....[108]....
        /*07a4*/ 	.word	0x00007c80
        /*07a8*/ 	.word	0x00000000
        /*07ac*/ 	.word	0x00000000
        /*07b0*/ 	.short	0x010a
        /*07b2*/ 	.byte	0xff
	.zero		1


	//   ....[109]....
        /*07b4*/ 	.word	0x00007ce0
        /*07b8*/ 	.word	0x00000000
        /*07bc*/ 	.word	0x00000000
        /*07c0*/ 	.short	0x010a
        /*07c2*/ 	.byte	0xff
	.zero		1


	//   ....[110]....
        /*07c4*/ 	.word	0x00007d40
        /*07c8*/ 	.word	0x00000004
        /*07cc*/ 	.word	0x00000108
        /*07d0*/ 	.short	0x010a
        /*07d2*/ 	.byte	0xff
	.zero		1


	//   ....[111]....
        /*07d4*/ 	.word	0x00007da0
        /*07d8*/ 	.word	0x00000004
        /*07dc*/ 	.word	0x00000100
        /*07e0*/ 	.short	0x010a
        /*07e2*/ 	.byte	0xff
	.zero		1


	//   ....[112]....
        /*07e4*/ 	.word	0x00007e00
        /*07e8*/ 	.word	0x00000000
        /*07ec*/ 	.word	0x00000100
        /*07f0*/ 	.short	0x010a
        /*07f2*/ 	.byte	0xff
	.zero		1


	//   ....[113]....
        /*07f4*/ 	.word	0x00007e60
        /*07f8*/ 	.word	0x00000005
        /*07fc*/ 	.word	0x00000120
        /*0800*/ 	.short	0x010a
        /*0802*/ 	.byte	0xff
	.zero		1


	//   ....[114]....
        /*0804*/ 	.word	0x00007ec0
        /*0808*/ 	.word	0x00000000
        /*080c*/ 	.word	0x00000000
        /*0810*/ 	.short	0x010a
        /*0812*/ 	.byte	0xff
	.zero		1


	//   ....[115]....
        /*0814*/ 	.word	0x00007f20
        /*0818*/ 	.word	0x00000000
        /*081c*/ 	.word	0x00000000
        /*0820*/ 	.short	0x010a
        /*0822*/ 	.byte	0xff
	.zero		1


	//   ....[116]....
        /*0824*/ 	.word	0x00007f80
        /*0828*/ 	.word	0x00000000
        /*082c*/ 	.word	0x00000000
        /*0830*/ 	.short	0x010a
        /*0832*/ 	.byte	0xff
	.zero		1


	//   ....[117]....
        /*0834*/ 	.word	0x00007fe0
        /*0838*/ 	.word	0x00000000
        /*083c*/ 	.word	0x00000100
        /*0840*/ 	.short	0x010a
        /*0842*/ 	.byte	0xff
	.zero		1


	//   ....[118]....
        /*0844*/ 	.word	0x00008040
        /*0848*/ 	.word	0x00000000
        /*084c*/ 	.word	0x000000f8
        /*0850*/ 	.short	0x010a
        /*0852*/ 	.byte	0xff
	.zero		1


	//   ....[119]....
        /*0854*/ 	.word	0x000080a0
        /*0858*/ 	.word	0x00000003
        /*085c*/ 	.word	0x000000d8
        /*0860*/ 	.short	0x010a
        /*0862*/ 	.byte	0xff
	.zero		1


	//   ....[120]....
        /*0864*/ 	.word	0x00008100
        /*0868*/ 	.word	0x00000003
        /*086c*/ 	.word	0x000000d8
        /*0870*/ 	.short	0x010a
        /*0872*/ 	.byte	0xff
	.zero		1


	//   ....[121]....
        /*0874*/ 	.word	0x00008160
        /*0878*/ 	.word	0x00000000
        /*087c*/ 	.word	0x00000000
        /*0880*/ 	.short	0x010a
        /*0882*/ 	.byte	0xff
	.zero		1


	//   ....[122]....
        /*0884*/ 	.word	0x000081b0
        /*0888*/ 	.word	0x00000002
        /*088c*/ 	.word	0x00000000
        /*0890*/ 	.short	0x010a
        /*0892*/ 	.byte	0xff
	.zero		1


	//   ....[123]....
        /*0894*/ 	.word	0x00008210
        /*0898*/ 	.word	0x00000000
        /*089c*/ 	.word	0x00000100
        /*08a0*/ 	.short	0x010a
        /*08a2*/ 	.byte	0xff
	.zero		1


	//   ....[124]....
        /*08a4*/ 	.word	0x00008260
        /*08a8*/ 	.word	0x00000000
        /*08ac*/ 	.word	0x000000c0
        /*08b0*/ 	.short	0x010a
        /*08b2*/ 	.byte	0xff
	.zero		1


	//   ....[125]....
        /*08b4*/ 	.word	0x000082b0
        /*08b8*/ 	.word	0x0000002a
        /*08bc*/ 	.word	0x00000110
        /*08c0*/ 	.short	0x010a
        /*08c2*/ 	.byte	0xff
	.zero		1


	//   ....[126]....
        /*08c4*/ 	.word	0x00008300
        /*08c8*/ 	.word	0x00000003
        /*08cc*/ 	.word	0x000000c0
        /*08d0*/ 	.short	0x010a
        /*08d2*/ 	.byte	0xff
	.zero		1


	//----- nvinfo : EIATTR_NUM_MBARRIERS
	.align		4
.L_47:
        /*08d4*/ 	.byte	0x03, 0x38
        /*08d6*/ 	.short	0x0026


	//----- nvinfo : EIATTR_EXIT_INSTR_OFFSETS
	.align		4
        /*08d8*/ 	.byte	0x04, 0x1c
        /*08da*/ 	.short	(.L_49 - .L_48)


	//   ....[0]....
.L_48:
        /*08dc*/ 	.word	0x00002ef0


	//   ....[1]....
        /*08e0*/ 	.word	0x00003180


	//   ....[2]....
        /*08e4*/ 	.word	0x000031e0


	//   ....[3]....
        /*08e8*/ 	.word	0x00003ff0


	//   ....[4]....
        /*08ec*/ 	.word	0x00004fa0


	//   ....[5]....
        /*08f0*/ 	.word	0x00004fe0


	//   ....[6]....
        /*08f4*/ 	.word	0x000076c0


	//   ....[7]....
        /*08f8*/ 	.word	0x00007740


	//   ....[8]....
        /*08fc*/ 	.word	0x00007770


	//   ....[9]....
        /*0900*/ 	.word	0x000077e0


	//----- nvinfo : EIATTR_MAX_THREADS
	.align		4
.L_49:
        /*0904*/ 	.byte	0x04, 0x05
        /*0906*/ 	.short	(.L_51 - .L_50)
.L_50:
        /*0908*/ 	.word	0x00000100
        /*090c*/ 	.word	0x00000001
        /*0910*/ 	.word	0x00000001


	//----- nvinfo : EIATTR_CRS_STACK_SIZE
	.align		4
.L_51:
        /*0914*/ 	.byte	0x04, 0x1e
        /*0916*/ 	.short	(.L_53 - .L_52)
.L_52:
        /*0918*/ 	.word	0x00000000


	//----- nvinfo : EIATTR_CBANK_PARAM_SIZE
	.align		4
.L_53:
        /*091c*/ 	.byte	0x03, 0x19
        /*091e*/ 	.short	0x0800


	//----- nvinfo : EIATTR_PARAM_CBANK
	.align		4
        /*0920*/ 	.byte	0x04, 0x0a
        /*0922*/ 	.short	(.L_55 - .L_54)
	.align		4
.L_54:
        /*0924*/ 	.word	index@(.nv.constant0._ZN7cutlass13device_kernelINS_4conv6kernel13ConvUniversalINS1_16ConvProblemShapeILNS1_8OperatorE0ELi2EEENS1_10collective14CollectiveConvINS1_47MainloopSm100TmaUmmaWarpSpecializedImplicitGemmILS5_0ELi12ELi2ELi1ELi2EN4cute5tupleIJNSA_1CILi1EEESD_SD_EEEEENSB_IJNSC_ILi64EEESG_NSB_IJNSC_ILi32EEEEEEEEENS_10tfloat32_tESK_NSA_8TiledMMAINSA_8MMA_AtomIJNSA_17SM100_MMA_TF32_SSISK_SK_fLi64ELi64ELNSA_4UMMA5MajorE0ELSP_0ELNSO_7ScaleInE0ELSQ_0EEEEEENSA_6LayoutISE_NSB_IJNSC_ILi0EEESU_SU_EEEEENSB_IJNSA_10UnderscoreESX_SX_EEEEENS7_6detail27Sm100ImplicitGemmTileTraitsINSA_20SM90_TMA_LOAD_IM2COLENSA_14ComposedLayoutINSA_7SwizzleILi3ELi4ELi3EEENSA_18smem_ptr_flag_bitsILi32EEENST_INSB_IJNSC_ILi8EEESH_EEENSB_IJSH_SD_EEEEEEEvEENS11_INSA_13SM90_TMA_LOADES1C_vEEEENS_8epilogue10collective18CollectiveEpilogueINS1H_23Sm100TmaWarpSpecializedILi3ELi2ELi16ELb1ELb0EEEJSJ_NSB_IJNST_ISG_SD_EENST_ISH_SD_EEEEESK_NSB_IJNSB_IJlllEEESD_SU_EEESK_S1Q_NS1H_6fusion15FusionCallbacksIS1L_NS1R_17LinearCombinationISK_fSK_fLNS_15FloatRoundStyleE2EEESJ_S1O_JEEENSA_5SM1004TMEM4LOAD26SM100_TMEM_LOAD_16dp128b8xES12_S1C_NSA_17SM75_U32x4_LDSM_NENSA_21SM90_TMA_STORE_IM2COLES1C_NSA_17SM90_U32x4_STSM_NENSA_39AutoVectorizingCopyWithAssumedAlignmentILi128EEEEEEvvEEEEvNT_6ParamsE)
        /*0928*/ 	.short	0x0380
        /*092a*/ 	.short	0x0800


	//----- nvinfo : EIATTR_SW_WAR
	.align		4
.L_55:
        /*092c*/ 	.byte	0x04, 0x36
        /*092e*/ 	.short	(.L_57 - .L_56)
.L_56:
        /*0930*/ 	.word	0x00000008
.L_57:


//--------------------- .nv.callgraph             --------------------------
	.section	.nv.callgraph,"",@"SHT_CUDA_CALLGRAPH"
	.align	4
	.sectionentsize	8
	.align		4
        /*0000*/ 	.word	0x00000000
	.align		4
        /*0004*/ 	.word	0xffffffff
	.align		4
        /*0008*/ 	.word	index@(_ZN7cutlass13device_kernelINS_4conv6kernel13ConvUniversalINS1_16ConvProblemShapeILNS1_8OperatorE0ELi2EEENS1_10collective14CollectiveConvINS1_47MainloopSm100TmaUmmaWarpSpecializedImplicitGemmILS5_0ELi12ELi2ELi1ELi2EN4cute5tupleIJNSA_1CILi1EEESD_SD_EEEEENSB_IJNSC_ILi64EEESG_NSB_IJNSC_ILi32EEEEEEEEENS_10tfloat32_tESK_NSA_8TiledMMAINSA_8MMA_AtomIJNSA_17SM100_MMA_TF32_SSISK_SK_fLi64ELi64ELNSA_4UMMA5MajorE0ELSP_0ELNSO_7ScaleInE0ELSQ_0EEEEEENSA_6LayoutISE_NSB_IJNSC_ILi0EEESU_SU_EEEEENSB_IJNSA_10UnderscoreESX_SX_EEEEENS7_6detail27Sm100ImplicitGemmTileTraitsINSA_20SM90_TMA_LOAD_IM2COLENSA_14ComposedLayoutINSA_7SwizzleILi3ELi4ELi3EEENSA_18smem_ptr_flag_bitsILi32EEENST_INSB_IJNSC_ILi8EEESH_EEENSB_IJSH_SD_EEEEEEEvEENS11_INSA_13SM90_TMA_LOADES1C_vEEEENS_8epilogue10collective18CollectiveEpilogueINS1H_23Sm100TmaWarpSpecializedILi3ELi2ELi16ELb1ELb0EEEJSJ_NSB_IJNST_ISG_SD_EENST_ISH_SD_EEEEESK_NSB_IJNSB_IJlllEEESD_SU_EEESK_S1Q_NS1H_6fusion15FusionCallbacksIS1L_NS1R_17LinearCombinationISK_fSK_fLNS_15FloatRoundStyleE2EEESJ_S1O_JEEENSA_5SM1004TMEM4LOAD26SM100_TMEM_LOAD_16dp128b8xES12_S1C_NSA_17SM75_U32x4_LDSM_NENSA_21SM90_TMA_STORE_IM2COLES1C_NSA_17SM90_U32x4_STSM_NENSA_39AutoVectorizingCopyWithAssumedAlignmentILi128EEEEEEvvEEEEvNT_6ParamsE)
	.align		4
        /*000c*/ 	.word	index@(__assertfail)
	.align		4
        /*0010*/ 	.word	0x00000000
	.align		4
        /*0014*/ 	.word	0xfffffffe
	.align		4
        /*0018*/ 	.word	0x00000000
	.align		4
        /*001c*/ 	.word	0xfffffffd
	.align		4
        /*0020*/ 	.word	0x00000000
	.align		4
        /*0024*/ 	.word	0xfffffffc


//--------------------- .nv.constant4             --------------------------
	.section	.nv.constant4,"a",@progbits
	.align	8
	.align		8
.nv.constant4:
        /*0000*/ 	.dword	__assertfail
	.align		8
        /*0008*/ 	.dword	__unnamed_1
	.align		8
        /*0010*/ 	.dword	__unnamed_2
	.align		8
        /*0018*/ 	.dword	_ZN39_INTERNAL_a55f4b02_4_k_cu_672f05b9_30494cuda3std3__45__cpo5beginE
	.align		8
        /*0020*/ 	.dword	_ZN39_INTERNAL_a55f4b02_4_k_cu_672f05b9_30494cuda3std3__45__cpo3endE
	.align		8
        /*0028*/ 	.dword	_ZN39_INTERNAL_a55f4b02_4_k_cu_672f05b9_30494cuda3std3__45__cpo6cbeginE
	.align		8
        /*0030*/ 	.dword	_ZN39_INTERNAL_a55f4b02_4_k_cu_672f05b9_30494cuda3std3__45__cpo4cendE
	.align		8
        /*0038*/ 	.dword	_ZN39_INTERNAL_a55f4b02_4_k_cu_672f05b9_30494cuda3std3__441_GLOBAL__N__a55f4b02_4_k_cu_672f05b9_30496ignoreE
	.align		8
        /*0040*/ 	.dword	_ZN39_INTERNAL_a55f4b02_4_k_cu_672f05b9_30494cuda3std3__419piecewise_constructE
	.align		8
        /*0048*/ 	.dword	_ZN39_INTERNAL_a55f4b02_4_k_cu_672f05b9_30494cuda3std3__48in_placeE
	.align		8
        /*0050*/ 	.dword	_ZN39_INTERNAL_a55f4b02_4_k_cu_672f05b9_30494cuda3std6ranges3__45__cpo4swapE
	.align		8
        /*0058*/ 	.dword	_ZN39_INTERNAL_a55f4b02_4_k_cu_672f05b9_30494cuda3std6ranges3__45__cpo9iter_moveE
	.align		8
        /*0060*/ 	.dword	_ZN39_INTERNAL_a55f4b02_4_k_cu_672f05b9_30494cute7productE
	.align		8
        /*0068*/ 	.dword	_ZN39_INTERNAL_a55f4b02_4_k_cu_672f05b9_30494cute1_E
	.align		8
        /*0070*/ 	.dword	$str$27
	.align		8
        /*0078*/ 	.dword	$str$28
	.align		8
        /*0080*/ 	.dword	$str$29
	.align		8
        /*0088*/ 	.dword	$str$30


//--------------------- .text._ZN7cutlass13device_kernelINS_4conv6kernel13ConvUniversalINS1_16ConvProblemShapeILNS1_8OperatorE0ELi2EEENS1_10collective14CollectiveConvINS1_47MainloopSm100TmaUmmaWarpSpecializedImplicitGemmILS5_0ELi12ELi2ELi1ELi2EN4cute5tupleIJNSA_1CILi1EEESD_SD_EEEEENSB_IJNSC_ILi64EEESG_NSB_IJNSC_ILi32EEEEEEEEENS_10tfloat32_tESK_NSA_8TiledMMAINSA_8MMA_AtomIJNSA_17SM100_MMA_TF32_SSISK_SK_fLi64ELi64ELNSA_4UMMA5MajorE0ELSP_0ELNSO_7ScaleInE0ELSQ_0EEEEEENSA_6LayoutISE_NSB_IJNSC_ILi0EEESU_SU_EEEEENSB_IJNSA_10UnderscoreESX_SX_EEEEENS7_6detail27Sm100ImplicitGemmTileTraitsINSA_20SM90_TMA_LOAD_IM2COLENSA_14ComposedLayoutINSA_7SwizzleILi3ELi4ELi3EEENSA_18smem_ptr_flag_bitsILi32EEENST_INSB_IJNSC_ILi8EEESH_EEENSB_IJSH_SD_EEEEEEEvEENS11_INSA_13SM90_TMA_LOADES1C_vEEEENS_8epilogue10collective18CollectiveEpilogueINS1H_23Sm100TmaWarpSpecializedILi3ELi2ELi16ELb1ELb0EEEJSJ_NSB_IJNST_ISG_SD_EENST_ISH_SD_EEEEESK_NSB_IJNSB_IJlllEEESD_SU_EEESK_S1Q_NS1H_6fusion15FusionCallbacksIS1L_NS1R_17LinearCombinationISK_fSK_fLNS_15FloatRoundStyleE2EEESJ_S1O_JEEENSA_5SM1004TMEM4LOAD26SM100_TMEM_LOAD_16dp128b8xES12_S1C_NSA_17SM75_U32x4_LDSM_NENSA_21SM90_TMA_STORE_IM2COLES1C_NSA_17SM90_U32x4_STSM_NENSA_39AutoVectorizingCopyWithAssumedAlignmentILi128EEEEEEvvEEEEvNT_6ParamsE --------------------------
	.section	.text._ZN7cutlass13device_kernelINS_4conv6kernel13ConvUniversalINS1_16ConvProblemShapeILNS1_8OperatorE0ELi2EEENS1_10collective14CollectiveConvINS1_47MainloopSm100TmaUmmaWarpSpecializedImplicitGemmILS5_0ELi12ELi2ELi1ELi2EN4cute5tupleIJNSA_1CILi1EEESD_SD_EEEEENSB_IJNSC_ILi64EEESG_NSB_IJNSC_ILi32EEEEEEEEENS_10tfloat32_tESK_NSA_8TiledMMAINSA_8MMA_AtomIJNSA_17SM100_MMA_TF32_SSISK_SK_fLi64ELi64ELNSA_4UMMA5MajorE0ELSP_0ELNSO_7ScaleInE0ELSQ_0EEEEEENSA_6LayoutISE_NSB_IJNSC_ILi0EEESU_SU_EEEEENSB_IJNSA_10UnderscoreESX_SX_EEEEENS7_6detail27Sm100ImplicitGemmTileTraitsINSA_20SM90_TMA_LOAD_IM2COLENSA_14ComposedLayoutINSA_7SwizzleILi3ELi4ELi3EEENSA_18smem_ptr_flag_bitsILi32EEENST_INSB_IJNSC_ILi8EEESH_EEENSB_IJSH_SD_EEEEEEEvEENS11_INSA_13SM90_TMA_LOADES1C_vEEEENS_8epilogue10collective18CollectiveEpilogueINS1H_23Sm100TmaWarpSpecializedILi3ELi2ELi16ELb1ELb0EEEJSJ_NSB_IJNST_ISG_SD_EENST_ISH_SD_EEEEESK_NSB_IJNSB_IJlllEEESD_SU_EEESK_S1Q_NS1H_6fusion15FusionCallbacksIS1L_NS1R_17LinearCombinationISK_fSK_fLNS_15FloatRoundStyleE2EEESJ_S1O_JEEENSA_5SM1004TMEM4LOAD26SM100_TMEM_LOAD_16dp128b8xES12_S1C_NSA_17SM75_U32x4_LDSM_NENSA_21SM90_TMA_STORE_IM2COLES1C_NSA_17SM90_U32x4_STSM_NENSA_39AutoVectorizingCopyWithAssumedAlignmentILi128EEEEEEvvEEEEvNT_6ParamsE,"ax",@progbits
	.align	128
.text._ZN7cutlass13device_kernelINS_4conv6kernel13ConvUniversalINS1_16ConvProblemShapeILNS1_8OperatorE0ELi2EEENS1_10collective14CollectiveConvINS1_47MainloopSm100TmaUmmaWarpSpecializedImplicitGemmILS5_0ELi12ELi2ELi1ELi2EN4cute5tupleIJNSA_1CILi1EEESD_SD_EEEEENSB_IJNSC_ILi64EEESG_NSB_IJNSC_ILi32EEEEEEEEENS_10tfloat32_tESK_NSA_8TiledMMAINSA_8MMA_AtomIJNSA_17SM100_MMA_TF32_SSISK_SK_fLi64ELi64ELNSA_4UMMA5MajorE0ELSP_0ELNSO_7ScaleInE0ELSQ_0EEEEEENSA_6LayoutISE_NSB_IJNSC_ILi0EEESU_SU_EEEEENSB_IJNSA_10UnderscoreESX_SX_EEEEENS7_6detail27Sm100ImplicitGemmTileTraitsINSA_20SM90_TMA_LOAD_IM2COLENSA_14ComposedLayoutINSA_7SwizzleILi3ELi4ELi3EEENSA_18smem_ptr_flag_bitsILi32EEENST_INSB_IJNSC_ILi8EEESH_EEENSB_IJSH_SD_EEEEEEEvEENS11_INSA_13SM90_TMA_LOADES1C_vEEEENS_8epilogue10collective18CollectiveEpilogueINS1H_23Sm100TmaWarpSpecializedILi3ELi2ELi16ELb1ELb0EEEJSJ_NSB_IJNST_ISG_SD_EENST_ISH_SD_EEEEESK_NSB_IJNSB_IJlllEEESD_SU_EEESK_S1Q_NS1H_6fusion15FusionCallbacksIS1L_NS1R_17LinearCombinationISK_fSK_fLNS_15FloatRoundStyleE2EEESJ_S1O_JEEENSA_5SM1004TMEM4LOAD26SM100_TMEM_LOAD_16dp128b8xES12_S1C_NSA_17SM75_U32x4_LDSM_NENSA_21SM90_TMA_STORE_IM2COLES1C_NSA_17SM90_U32x4_STSM_NENSA_39AutoVectorizingCopyWithAssumedAlignmentILi128EEEEEEvvEEEEvNT_6ParamsE:
        .type           _ZN7cutlass13device_kernelINS_4conv6kernel13ConvUniversalINS1_16ConvProblemShapeILNS1_8OperatorE0ELi2EEENS1_10collective14CollectiveConvINS1_47MainloopSm100TmaUmmaWarpSpecializedImplicitGemmILS5_0ELi12ELi2ELi1ELi2EN4cute5tupleIJNSA_1CILi1EEESD_SD_EEEEENSB_IJNSC_ILi64EEESG_NSB_IJNSC_ILi32EEEEEEEEENS_10tfloat32_tESK_NSA_8TiledMMAINSA_8MMA_AtomIJNSA_17SM100_MMA_TF32_SSISK_SK_fLi64ELi64ELNSA_4UMMA5MajorE0ELSP_0ELNSO_7ScaleInE0ELSQ_0EEEEEENSA_6LayoutISE_NSB_IJNSC_ILi0EEESU_SU_EEEEENSB_IJNSA_10UnderscoreESX_SX_EEEEENS7_6detail27Sm100ImplicitGemmTileTraitsINSA_20SM90_TMA_LOAD_IM2COLENSA_14ComposedLayoutINSA_7SwizzleILi3ELi4ELi3EEENSA_18smem_ptr_flag_bitsILi32EEENST_INSB_IJNSC_ILi8EEESH_EEENSB_IJSH_SD_EEEEEEEvEENS11_INSA_13SM90_TMA_LOADES1C_vEEEENS_8epilogue10collective18CollectiveEpilogueINS1H_23Sm100TmaWarpSpecializedILi3ELi2ELi16ELb1ELb0EEEJSJ_NSB_IJNST_ISG_SD_EENST_ISH_SD_EEEEESK_NSB_IJNSB_IJlllEEESD_SU_EEESK_S1Q_NS1H_6fusion15FusionCallbacksIS1L_NS1R_17LinearCombinationISK_fSK_fLNS_15FloatRoundStyleE2EEESJ_S1O_JEEENSA_5SM1004TMEM4LOAD26SM100_TMEM_LOAD_16dp128b8xES12_S1C_NSA_17SM75_U32x4_LDSM_NENSA_21SM90_TMA_STORE_IM2COLES1C_NSA_17SM90_U32x4_STSM_NENSA_39AutoVectorizingCopyWithAssumedAlignmentILi128EEEEEEvvEEEEvNT_6ParamsE,@function
        .size           _ZN7cutlass13device_kernelINS_4conv6kernel13ConvUniversalINS1_16ConvProblemShapeILNS1_8OperatorE0ELi2EEENS1_10collective14CollectiveConvINS1_47MainloopSm100TmaUmmaWarpSpecializedImplicitGemmILS5_0ELi12ELi2ELi1ELi2EN4cute5tupleIJNSA_1CILi1EEESD_SD_EEEEENSB_IJNSC_ILi64EEESG_NSB_IJNSC_ILi32EEEEEEEEENS_10tfloat32_tESK_NSA_8TiledMMAINSA_8MMA_AtomIJNSA_17SM100_MMA_TF32_SSISK_SK_fLi64ELi64ELNSA_4UMMA5MajorE0ELSP_0ELNSO_7ScaleInE0ELSQ_0EEEEEENSA_6LayoutISE_NSB_IJNSC_ILi0EEESU_SU_EEEEENSB_IJNSA_10UnderscoreESX_SX_EEEEENS7_6detail27Sm100ImplicitGemmTileTraitsINSA_20SM90_TMA_LOAD_IM2COLENSA_14ComposedLayoutINSA_7SwizzleILi3ELi4ELi3EEENSA_18smem_ptr_flag_bitsILi32EEENST_INSB_IJNSC_ILi8EEESH_EEENSB_IJSH_SD_EEEEEEEvEENS11_INSA_13SM90_TMA_LOADES1C_vEEEENS_8epilogue10collective18CollectiveEpilogueINS1H_23Sm100TmaWarpSpecializedILi3ELi2ELi16ELb1ELb0EEEJSJ_NSB_IJNST_ISG_SD_EENST_ISH_SD_EEEEESK_NSB_IJNSB_IJlllEEESD_SU_EEESK_S1Q_NS1H_6fusion15FusionCallbacksIS1L_NS1R_17LinearCombinationISK_fSK_fLNS_15FloatRoundStyleE2EEESJ_S1O_JEEENSA_5SM1004TMEM4LOAD26SM100_TMEM_LOAD_16dp128b8xES12_S1C_NSA_17SM75_U32x4_LDSM_NENSA_21SM90_TMA_STORE_IM2COLES1C_NSA_17SM90_U32x4_STSM_NENSA_39AutoVectorizingCopyWithAssumedAlignmentILi128EEEEEEvvEEEEvNT_6ParamsE,(.L_x_168 - _ZN7cutlass13device_kernelINS_4conv6kernel13ConvUniversalINS1_16ConvProblemShapeILNS1_8OperatorE0ELi2EEENS1_10collective14CollectiveConvINS1_47MainloopSm100TmaUmmaWarpSpecializedImplicitGemmILS5_0ELi12ELi2ELi1ELi2EN4cute5tupleIJNSA_1CILi1EEESD_SD_EEEEENSB_IJNSC_ILi64EEESG_NSB_IJNSC_ILi32EEEEEEEEENS_10tfloat32_tESK_NSA_8TiledMMAINSA_8MMA_AtomIJNSA_17SM100_MMA_TF32_SSISK_SK_fLi64ELi64ELNSA_4UMMA5MajorE0ELSP_0ELNSO_7ScaleInE0ELSQ_0EEEEEENSA_6LayoutISE_NSB_IJNSC_ILi0EEESU_SU_EEEEENSB_IJNSA_10UnderscoreESX_SX_EEEEENS7_6detail27Sm100ImplicitGemmTileTraitsINSA_20SM90_TMA_LOAD_IM2COLENSA_14ComposedLayoutINSA_7SwizzleILi3ELi4ELi3EEENSA_18smem_ptr_flag_bitsILi32EEENST_INSB_IJNSC_ILi8EEESH_EEENSB_IJSH_SD_EEEEEEEvEENS11_INSA_13SM90_TMA_LOADES1C_vEEEENS_8epilogue10collective18CollectiveEpilogueINS1H_23Sm100TmaWarpSpecializedILi3ELi2ELi16ELb1ELb0EEEJSJ_NSB_IJNST_ISG_SD_EENST_ISH_SD_EEEEESK_NSB_IJNSB_IJlllEEESD_SU_EEESK_S1Q_NS1H_6fusion15FusionCallbacksIS1L_NS1R_17LinearCombinationISK_fSK_fLNS_15FloatRoundStyleE2EEESJ_S1O_JEEENSA_5SM1004TMEM4LOAD26SM100_TMEM_LOAD_16dp128b8xES12_S1C_NSA_17SM75_U32x4_LDSM_NENSA_21SM90_TMA_STORE_IM2COLES1C_NSA_17SM90_U32x4_STSM_NENSA_39AutoVectorizingCopyWithAssumedAlignmentILi128EEEEEEvvEEEEvNT_6ParamsE)
        .other          _ZN7cutlass13device_kernelINS_4conv6kernel13ConvUniversalINS1_16ConvProblemShapeILNS1_8OperatorE0ELi2EEENS1_10collective14CollectiveConvINS1_47MainloopSm100TmaUmmaWarpSpecializedImplicitGemmILS5_0ELi12ELi2ELi1ELi2EN4cute5tupleIJNSA_1CILi1EEESD_SD_EEEEENSB_IJNSC_ILi64EEESG_NSB_IJNSC_ILi32EEEEEEEEENS_10tfloat32_tESK_NSA_8TiledMMAINSA_8MMA_AtomIJNSA_17SM100_MMA_TF32_SSISK_SK_fLi64ELi64ELNSA_4UMMA5MajorE0ELSP_0ELNSO_7ScaleInE0ELSQ_0EEEEEENSA_6LayoutISE_NSB_IJNSC_ILi0EEESU_SU_EEEEENSB_IJNSA_10UnderscoreESX_SX_EEEEENS7_6detail27Sm100ImplicitGemmTileTraitsINSA_20SM90_TMA_LOAD_IM2COLENSA_14ComposedLayoutINSA_7SwizzleILi3ELi4ELi3EEENSA_18smem_ptr_flag_bitsILi32EEENST_INSB_IJNSC_ILi8EEESH_EEENSB_IJSH_SD_EEEEEEEvEENS11_INSA_13SM90_TMA_LOADES1C_vEEEENS_8epilogue10collective18CollectiveEpilogueINS1H_23Sm100TmaWarpSpecializedILi3ELi2ELi16ELb1ELb0EEEJSJ_NSB_IJNST_ISG_SD_EENST_ISH_SD_EEEEESK_NSB_IJNSB_IJlllEEESD_SU_EEESK_S1Q_NS1H_6fusion15FusionCallbacksIS1L_NS1R_17LinearCombinationISK_fSK_fLNS_15FloatRoundStyleE2EEESJ_S1O_JEEENSA_5SM1004TMEM4LOAD26SM100_TMEM_LOAD_16dp128b8xES12_S1C_NSA_17SM75_U32x4_LDSM_NENSA_21SM90_TMA_STORE_IM2COLES1C_NSA_17SM90_U32x4_STSM_NENSA_39AutoVectorizingCopyWithAssumedAlignmentILi128EEEEEEvvEEEEvNT_6ParamsE,@"STO_CUDA_ENTRY STV_DEFAULT"
_ZN7cutlass13device_kernelINS_4conv6kernel13ConvUniversalINS1_16ConvProblemShapeILNS1_8OperatorE0ELi2EEENS1_10collective14CollectiveConvINS1_47MainloopSm100TmaUmmaWarpSpecializedImplicitGemmILS5_0ELi12ELi2ELi1ELi2EN4cute5tupleIJNSA_1CILi1EEESD_SD_EEEEENSB_IJNSC_ILi64EEESG_NSB_IJNSC_ILi32EEEEEEEEENS_10tfloat32_tESK_NSA_8TiledMMAINSA_8MMA_AtomIJNSA_17SM100_MMA_TF32_SSISK_SK_fLi64ELi64ELNSA_4UMMA5MajorE0ELSP_0ELNSO_7ScaleInE0ELSQ_0EEEEEENSA_6LayoutISE_NSB_IJNSC_ILi0EEESU_SU_EEEEENSB_IJNSA_10UnderscoreESX_SX_EEEEENS7_6detail27Sm100ImplicitGemmTileTraitsINSA_20SM90_TMA_LOAD_IM2COLENSA_14ComposedLayoutINSA_7SwizzleILi3ELi4ELi3EEENSA_18smem_ptr_flag_bitsILi32EEENST_INSB_IJNSC_ILi8EEESH_EEENSB_IJSH_SD_EEEEEEEvEENS11_INSA_13SM90_TMA_LOADES1C_vEEEENS_8epilogue10collective18CollectiveEpilogueINS1H_23Sm100TmaWarpSpecializedILi3ELi2ELi16ELb1ELb0EEEJSJ_NSB_IJNST_ISG_SD_EENST_ISH_SD_EEEEESK_NSB_IJNSB_IJlllEEESD_SU_EEESK_S1Q_NS1H_6fusion15FusionCallbacksIS1L_NS1R_17LinearCombinationISK_fSK_fLNS_15FloatRoundStyleE2EEESJ_S1O_JEEENSA_5SM1004TMEM4LOAD26SM100_TMEM_LOAD_16dp128b8xES12_S1C_NSA_17SM75_U32x4_LDSM_NENSA_21SM90_TMA_STORE_IM2COLES1C_NSA_17SM90_U32x4_STSM_NENSA_39AutoVectorizingCopyWithAssumedAlignmentILi128EEEEEEvvEEEEvNT_6ParamsE:
[----:B------:R-:W1:Y:S01]  /*0000*/  LDC R1, c[0x0][0x37c] ;  /* 0x0000df00ff017b82 */ /* 0x000e620000000800 */
[----:B------:R-:W2:Y:S07]  /*0010*/  S2R R80, SR_TID.X ;  /* 0x0000000000507919 */ /* 0x000eae0000002100 */
[----:B------:R-:W3:Y:S01]  /*0020*/  LDC.64 R2, c[0x0][0x890] ;  /* 0x00022400ff027b82 */ /* 0x000ee20000000a00 */
[----:B------:R-:W4:Y:S01]  /*0030*/  LDCU.64 UR50, c[0x0][0x358] ;  /* 0x00006b00ff3277ac */ /* 0x000f220008000a00 */
[----:B-1----:R-:W-:Y:S01]  /*0040*/  VIADD R1, R1, 0xfffffff8 ;  /* 0xfffffff801017836 */ /* 0x002fe20000000000 */
[----:B------:R-:W-:-:S02]  /*0050*/  PRMT R71, RZ, 0x7610, R71 ;  /* 0x00007610ff477816 */ /* 0x000fc40000000047 */
[----:B------:R-:W-:Y:S02]  /*0060*/  ELECT P2, URZ, PT ;  /* 0x0000000000ff782f */ /* 0x000fe40003840000 */
[----:B---3--:R-:W-:-:S04]  /*0070*/  ISETP.NE.U32.AND P0, PT, R2, RZ, PT ;  /* 0x000000ff0200720c */ /* 0x008fc80003f05070 */
[----:B------:R-:W-:Y:S02]  /*0080*/  ISETP.NE.AND.EX P0, PT, R3, RZ, PT, P0 ;  /* 0x000000ff0300720c */ /* 0x000fe40003f05300 */
[----:B--2---:R-:W-:-:S05]  /*0090*/  SHF.R.U32.HI R81, RZ, 0x5, R80 ;  /* 0x00000005ff517819 */ /* 0x004fca0000011650 */
[----:B------:R-:W1:Y:S02]  /*00a0*/  SHFL.IDX PT, R0, R81, RZ, 0x1f ;  /* 0x00001fff51007589 */ /* 0x000e6400000e0000 */
[----:B-1----:R-:W-:-:S04]  /*00b0*/  R2UR UR6, R0 ;  /* 0x00000000000672ca */ /* 0x002fc800000e0000 */
[----:B----4-:R-:W-:Y:S05]  /*00c0*/  @P0 BRA `(.L_x_0) ;  /* 0x00000000002c0947 */ /* 0x010fea0003800000 */
[----:B------:R-:W1:Y:S02]  /*00d0*/  LDCU.64 UR4, c[0x0][0x888] ;  /* 0x00011100ff0477ac */ /* 0x000e640008000a00 */
[----:B-1----:R-:W-:-:S04]  /*00e0*/  UISETP.NE.U32.AND UP0, UPT, UR4, URZ, UPT ;  /* 0x000000ff0400728c */ /* 0x002fc8000bf05070 */
[----:B------:R-:W-:-:S09]  /*00f0*/  UISETP.NE.AND.EX UP0, UPT, UR5, URZ, UPT, UP0 ;  /* 0x000000ff0500728c */ /* 0x000fd2000bf05300 */
[----:B------:R-:W-:Y:S05]  /*0100*/  BRA.U !UP0, `(.L_x_1) ;  /* 0x0000000108107547 */ /* 0x000fea000b800000 */
[----:B------:R-:W1:Y:S02]  /*0110*/  LDC.64 R4, c[0x0][0x888] ;  /* 0x00022200ff047b82 */ /* 0x000e640000000a00 */
[----:B-1----:R1:W5:Y:S01]  /*0120*/  LDG.E R35, desc[UR50][R4.64] ;  /* 0x0000003204237981 */ /* 0x002362000c1e1900 */
[----:B------:R-:W-:Y:S01]  /*0130*/  HFMA2 R71, -RZ, RZ, 0, 5.9604644775390625e-08 ;  /* 0x00000001ff477431 */ /* 0x000fe200000001ff */
[----:B------:R-:W-:Y:S05]  /*0140*/  BRA `(.L_x_0) ;  /* 0x00000000000c7947 */ /* 0x000fea0003800000 */
.L_x_1:
[----:B------:R-:W1:Y:S01]  /*0150*/  LDCU UR4, c[0x0][0x880] ;  /* 0x00011000ff0477ac */ /* 0x000e620008000800 */
[----:B------:R-:W-:Y:S01]  /*0160*/  HFMA2 R71, -RZ, RZ, 0, 5.9604644775390625e-08 ;  /* 0x00000001ff477431 */ /* 0x000fe200000001ff */
[----:B-1----:R-:W-:-:S07]  /*0170*/  MOV R35, UR4 ;  /* 0x0000000400237c02 */ /* 0x002fce0008000f00 */
.L_x_0:
[----:B------:R-:W2:Y:S02]  /*0180*/  LDCU.64 UR4, c[0x0][0x8b0] ;  /* 0x00011600ff0477ac */ /* 0x000ea40008000a00 */
[----:B--2---:R-:W-:-:S04]  /*0190*/  UISETP.NE.U32.AND UP0, UPT, UR4, URZ, UPT ;  /* 0x000000ff0400728c */ /* 0x004fc8000bf05070 */
[----:B------:R-:W-:-:S09]  /*01a0*/  UISETP.NE.AND.EX UP0, UPT, UR5, URZ, UPT, UP0 ;  /* 0x000000ff0500728c */ /* 0x000fd2000bf05300 */
[----:B------:R-:W-:Y:S05]  /*01b0*/  BRA.U UP0, `(.L_x_2) ;  /* 0x0000000100247547 */ /* 0x000fea000b800000 */
[----:B------:R-:W2:Y:S02]  /*01c0*/  LDCU.64 UR4, c[0x0][0x8a8] ;  /* 0x00011500ff0477ac */ /* 0x000ea40008000a00 */
[----:B--2---:R-:W-:-:S04]  /*01d0*/  UISETP.NE.U32.AND UP0, UPT, UR4, URZ, UPT ;  /* 0x000000ff0400728c */ /* 0x004fc8000bf05070 */
[----:B------:R-:W-:-:S09]  /*01e0*/  UISETP.NE.AND.EX UP0, UPT, UR5, URZ, UPT, UP0 ;  /* 0x000000ff0500728c */ /* 0x000fd2000bf05300 */
[----:B------:R-:W-:Y:S05]  /*01f0*/  BRA.U !UP0, `(.L_x_3) ;  /* 0x00000001080c7547 */ /* 0x000fea000b800000 */
[----:B-1----:R-:W1:Y:S02]  /*0200*/  LDC.64 R4, c[0x0][0x8a8] ;  /* 0x00022a00ff047b82 */ /* 0x002e640000000a00 */
[----:B-1----:R2:W5:Y:S01]  /*0210*/  LDG.E R33, desc[UR50][R4.64] ;  /* 0x0000003204217981 */ /* 0x002562000c1e1900 */
[----:B------:R-:W-:Y:S05]  /*0220*/  BRA `(.L_x_2) ;  /* 0x0000000000087947 */ /* 0x000fea0003800000 */
.L_x_3:
[----:B------:R-:W2:Y:S02]  /*0230*/  LDCU UR4, c[0x0][0x8a0] ;  /* 0x00011400ff0477ac */ /* 0x000ea40008000800 */
[----:B--2---:R-:W-:Y:S02]  /*0240*/  MOV R33, UR4 ;  /* 0x0000000400217c02 */ /* 0x004fe40008000f00 */
.L_x_2:
[----:B-12---:R-:W1:Y:S01]  /*0250*/  LDC.64 R4, c[0x0][0x888] ;  /* 0x00022200ff047b82 */ /* 0x006e620000000a00 */
[----:B------:R-:W-:Y:S01]  /*0260*/  IMAD.U32 R0, RZ, RZ, UR6 ;  /* 0x00000006ff007e24 */ /* 0x000fe2000f8e00ff */
[----:B------:R-:W-:Y:S01]  /*0270*/  ISETP.EQ.U32.AND P4, PT, R2, RZ, PT ;  /* 0x000000ff0200720c */ /* 0x000fe20003f82070 */
[----:B------:R-:W-:Y:S03]  /*0280*/  BSSY.RECONVERGENT B0, `(.L_x_4) ;  /* 0x0000012000007945 */ /* 0x000fe60003800200 */
[----:B------:R-:W-:Y:S02]  /*0290*/  ISETP.NE.OR P1, PT, R0, 0x1, !P2 ;  /* 0x000000010000780c */ /* 0x000fe40005725670 */
[----:B-1----:R-:W-:-:S04]  /*02a0*/  ISETP.NE.U32.AND P0, PT, R4, RZ, PT ;  /* 0x000000ff0400720c */ /* 0x002fc80003f05070 */
[----:B------:R-:W-:-:S13]  /*02b0*/  ISETP.NE.AND.EX P0, PT, R5, RZ, PT, P0 ;  /* 0x000000ff0500720c */ /* 0x000fda0003f05300 */
[----:B------:R-:W-:Y:S01]  /*02c0*/  VOTEU.ANY UP4, P0 ;  /* 0x0000000000ff7886 */ /* 0x000fe20000080100 */
[----:B------:R-:W-:Y:S02]  /*02d0*/  PLOP3.LUT P3, PT, PT, PT, UP4, 0x80, 0x8 ;  /* 0x000000000008781c */ /* 0x000fe40003f6f048 */
[----:B------:R-:W-:Y:S02]  /*02e0*/  ISETP.NE.OR P0, PT, R0, 0x3, !P2 ;  /* 0x000000030000780c */ /* 0x000fe40005705670 */
[----:B------:R-:W-:-:S04]  /*02f0*/  ISETP.EQ.OR.EX P5, PT, R3, RZ, !P3, P4 ;  /* 0x000000ff0300720c */ /* 0x000fc80005fa2740 */
[----:B------:R-:W-:Y:S01]  /*0300*/  P2R R82, PR, RZ, 0x20 ;  /* 0x00000020ff527803 */ /* 0x000fe20000000000 */
[----:B------:R-:W-:Y:S05]  /*0310*/  @P1 BRA `(.L_x_5) ;  /* 0x0000000000201947 */ /* 0x000fea0003800000 */
[----:B------:R-:W1:Y:S02]  /*0320*/  LDCU.64 UR4, c[0x0][0x348] ;  /* 0x00006900ff0477ac */ /* 0x000e640008000a00 */
[----:B-1----:R-:W-:Y:S02]  /*0330*/  UIADD3 UR8, UP1, UPT, UR4, 0x80, URZ ;  /* 0x0000008004087890 */ /* 0x002fe4000ff3e0ff */
[----:B------:R-:W-:Y:S02]  /*0340*/  UIADD3 UR4, UP0, UPT, UR4, 0x180, URZ ;  /* 0x0000018004047890 */ /* 0x000fe4000ff1e0ff */
[----:B------:R-:W-:Y:S02]  /*0350*/  UIADD3.X UR9, UPT, UPT, URZ, UR5, URZ, UP1, !UPT ;  /* 0x00000005ff097290 */ /* 0x000fe40008ffe4ff */
[----:B------:R-:W-:-:S07]  /*0360*/  UIADD3.X UR5, UPT, UPT, URZ, UR5, URZ, UP0, !UPT ;  /* 0x00000005ff057290 */ /* 0x000fce00087fe4ff */
[----:B------:R1:W-:Y:S02]  /*0370*/  UTMACCTL.PF [UR8] ;  /* 0x00000000080079b9 */ /* 0x0003e40008040000 */
[----:B------:R1:W-:Y:S02]  /*0380*/  UTMACCTL.PF [UR4] ;  /* 0x00000000040079b9 */ /* 0x0003e40008040000 */
[----:B-1----:R-:W-:Y:S01]  /*0390*/  NOP ;  /* 0x0000000000007918 */ /* 0x002fe20000000000 */
.L_x_5:
[----:B------:R-:W-:Y:S05]  /*03a0*/  BSYNC.RECONVERGENT B0 ;  /* 0x0000000000007941 */ /* 0x000fea0003800200 */
.L_x_4:
[----:B------:R-:W-:Y:S04]  /*03b0*/  BSSY.RECONVERGENT B0, `(.L_x_6) ;  /* 0x000000a000007945 */ /* 0x000fe80003800200 */
        /* <DEDUP_REMOVED lines=9> */
.L_x_7:
[----:B------:R-:W-:Y:S05]  /*0450*/  BSYNC.RECONVERGENT B0 ;  /* 0x0000000000007941 */ /* 0x000fea0003800200 */
.L_x_6:
[----:B------:R-:W-:Y:S01]  /*0460*/  UPLOP3.LUT UP1, UPT, UPT, UPT, UPT, 0x80, 0x8 ;  /* 0x000000000008789c */ /* 0x000fe20003f2f070 */
[----:B------:R-:W-:Y:S10]  /*0470*/  @!P5 BRA `(.L_x_8) ;  /* 0x000000000024d947 */ /* 0x000ff40003800000 */
[----:B------:R-:W-:Y:S01]  /*0480*/  ISETP.NE.U32.AND P1, PT, R2, RZ, PT ;  /* 0x000000ff0200720c */ /* 0x000fe20003f25070 */
[----:B------:R-:W-:Y:S01]  /*0490*/  USEL UR4, URZ, 0xffffffff, UP4 ;  /* 0xffffffffff047887 */ /* 0x000fe2000a000000 */
[----:B-----5:R-:W-:Y:S02]  /*04a0*/  FSETP.NEU.AND P0, PT, R35, RZ, PT ;  /* 0x000000ff2300720b */ /* 0x020fe40003f0d000 */
[----:B------:R-:W-:-:S11]  /*04b0*/  ISETP.NE.AND.EX P1, PT, R3, RZ, PT, P1 ;  /* 0x000000ff0300720c */ /* 0x000fd60003f25310 */
[----:B------:R-:W-:Y:S02]  /*04c0*/  VOTEU.ANY UP0, P0 ;  /* 0x0000000000ff7886 */ /* 0x000fe40000000100 */
[----:B------:R-:W-:-:S05]  /*04d0*/  VOTEU.ANY UP1, P1 ;  /* 0x0000000000ff7886 */ /* 0x000fca0000820100 */
[----:B------:R-:W-:-:S04]  /*04e0*/  @!UP1 USEL UR4, URZ, 0xffffffff, UP0 ;  /* 0xffffffffff049887 */ /* 0x000fc80008000000 */
[----:B------:R-:W-:-:S04]  /*04f0*/  ULOP3.LUT UR4, UR4, 0x1, URZ, 0xc0, !UPT ;  /* 0x0000000104047892 */ /* 0x000fc8000f8ec0ff */
[----:B------:R-:W-:-:S11]  /*0500*/  UISETP.NE.U32.AND UP1, UPT, UR4, 0x1, UPT ;  /* 0x000000010400788c */ /* 0x000fd6000bf25070 */
.L_x_8:
[----:B------:R-:W1:Y:S01]  /*0510*/  SHFL.IDX PT, R2, R81, RZ, 0x1f ;  /* 0x00001fff51027589 */ /* 0x000e6200000e0000 */
[----:B------:R-:W-:-:S04]  /*0520*/  UISETP.NE.AND UP0, UPT, UR6, 0x2, UPT ;  /* 0x000000020600788c */ /* 0x000fc8000bf05270 */
[----:B------:R-:W-:Y:S01]  /*0530*/  USEL UR15, URZ, 0x1, UP0 ;  /* 0x00000001ff0f7887 */ /* 0x000fe20008000000 */
[----:B-1----:R-:W-:-:S13]  /*0540*/  ISETP.NE.AND P0, PT, R2, RZ, PT ;  /* 0x000000ff0200720c */ /* 0x002fda0003f05270 */
[----:B------:R-:W-:Y:S05]  /*0550*/  @P0 BRA `(.L_x_9) ;  /* 0x0000000000940947 */ /* 0x000fea0003800000 */
[----:B------:R-:W-:Y:S01]  /*0560*/  ELECT P0, URZ, PT ;  /* 0x0000000000ff782f */ /* 0x000fe20003800000 */
[----:B------:R-:W-:-:S12]  /*0570*/  BSSY.RECONVERGENT B0, `(.L_x_9) ;  /* 0x0000023000007945 */ /* 0x000fd80003800200 */
[----:B------:R-:W-:Y:S05]  /*0580*/  @!P0 BRA `(.L_x_10) ;  /* 0x0000000000848947 */ /* 0x000fea0003800000 */
[----:B------:R-:W1:Y:S01]  /*0590*/  S2UR UR5, SR_CgaCtaId ;  /* 0x00000000000579c3 */ /* 0x000e620000008800 */
[----:B------:R-:W-:Y:S01]  /*05a0*/  UMOV UR7, 0x400 ;  /* 0x0000040000077882 */ /* 0x000fe20000000000 */
[----:B------:R-:W-:Y:S02]  /*05b0*/  UMOV UR4, 0x1 ;  /* 0x0000000100047882 */ /* 0x000fe40000000000 */
[----:B------:R-:W-:-:S04]  /*05c0*/  UIADD3 UR8, UPT, UPT, -UR4, 0x100000, URZ ;  /* 0x0010000004087890 */ /* 0x000fc8000fffe1ff */
[----:B------:R-:W-:Y:S02]  /*05d0*/  USHF.L.U32 UR9, UR8, 0xb, URZ ;  /* 0x0000000b08097899 */ /* 0x000fe400080006ff */
[----:B------:R-:W-:Y:S02]  /*05e0*/  USHF.L.U32 UR8, UR8, 0x1, URZ ;  /* 0x0000000108087899 */ /* 0x000fe400080006ff */
[----:B-1----:R-:W-:Y:S01]  /*05f0*/  ULEA UR5, UR5, UR7, 0x18 ;  /* 0x0000000705057291 */ /* 0x002fe2000f8ec0ff */
[----:B------:R-:W1:Y:S11]  /*0600*/  FENCE.VIEW.ASYNC.S ;  /* 0x00000000000073c6 */ /* 0x000e760000000000 */
[----:B-1----:R1:W2:Y:S01]  /*0610*/  SYNCS.EXCH.64 URZ, [UR5], UR8 ;  /* 0x0000000805ff75b2 */ /* 0x0022a20008000100 */
[----:B------:R1:W3:Y:S01]  /*0620*/  SYNCS.EXCH.64 URZ, [UR5+0x60], UR8 ;  /* 0x0000600805ff75b2 */ /* 0x0002e20008000100 */
[----:B------:R1:W4:Y:S01]  /*0630*/  SYNCS.EXCH.64 URZ, [UR5+0x8], UR8 ;  /* 0x0000080805ff75b2 */ /* 0x0003220008000100 */
[----:B------:R1:W1:Y:S01]  /*0640*/  SYNCS.EXCH.64 URZ, [UR5+0x68], UR8 ;  /* 0x0000680805ff75b2 */ /* 0x0002620008000100 */
        /* <DEDUP_REMOVED lines=20> */
[----:B--2---:R-:W-:Y:S01]  /*0790*/  NOP ;  /* 0x0000000000007918 */ /* 0x004fe20000000000 */
.L_x_10:
[----:B-1----:R-:W-:Y:S05]  /*07a0*/  BSYNC.RECONVERGENT B0 ;  /* 0x0000000000007941 */ /* 0x002fea0003800200 */
.L_x_9:
[----:B------:R-:W1:Y:S01]  /*07b0*/  SHFL.IDX PT, R2, R81, RZ, 0x1f ;  /* 0x00001fff51027589 */ /* 0x000e6200000e0000 */
[----:B------:R-:W-:Y:S01]  /*07c0*/  NOP ;  /* 0x0000000000007918 */ /* 0x000fe20000000000 */
[----:B-1----:R-:W-:-:S13]  /*07d0*/  ISETP.NE.AND P0, PT, R2, 0x1, PT ;  /* 0x000000010200780c */ /* 0x002fda0003f05270 */
[----:B------:R-:W-:Y:S05]  /*07e0*/  @P0 BRA `(.L_x_11) ;  /* 0x0000000000500947 */ /* 0x000fea0003800000 */
[----:B------:R-:W1:Y:S01]  /*07f0*/  S2UR UR7, SR_CgaCtaId ;  /* 0x00000000000779c3 */ /* 0x000e620000008800 */
[----:B------:R-:W-:Y:S01]  /*0800*/  UMOV UR8, 0x400 ;  /* 0x0000040000087882 */ /* 0x000fe20000000000 */
[----:B------:R-:W-:Y:S01]  /*0810*/  UMOV UR5, 0x20 ;  /* 0x0000002000057882 */ /* 0x000fe20000000000 */
[----:B------:R-:W-:Y:S01]  /*0820*/  UMOV UR4, 0x80 ;  /* 0x0000008000047882 */ /* 0x000fe20000000000 */
[----:B------:R-:W-:Y:S01]  /*0830*/  ELECT P0, URZ, PT ;  /* 0x0000000000ff782f */ /* 0x000fe20003800000 */
[----:B-1----:R-:W-:Y:S02]  /*0840*/  ULEA UR7, UR7, UR8, 0x18 ;  /* 0x0000000807077291 */ /* 0x002fe4000f8ec0ff */
[----:B------:R-:W-:-:S04]  /*0850*/  UIADD3 UR8, UPT, UPT, -UR5, 0x100000, URZ ;  /* 0x0010000005087890 */ /* 0x000fc8000fffe1ff */
[----:B------:R-:W-:Y:S02]  /*0860*/  USHF.L.U32 UR9, UR8, 0xb, URZ ;  /* 0x0000000b08097899 */ /* 0x000fe400080006ff */
[----:B------:R-:W-:Y:S02]  /*0870*/  USHF.L.U32 UR8, UR8, 0x1, URZ ;  /* 0x0000000108087899 */ /* 0x000fe400080006ff */
[----:B------:R-:W-:-:S04]  /*0880*/  UIADD3 UR4, UPT, UPT, -UR4, 0x100000, URZ ;  /* 0x0010000004047890 */ /* 0x000fc8000fffe1ff */
[----:B------:R-:W-:Y:S02]  /*0890*/  USHF.L.U32 UR5, UR4, 0xb, URZ ;  /* 0x0000000b04057899 */ /* 0x000fe400080006ff */
[----:B------:R-:W-:Y:S01]  /*08a0*/  USHF.L.U32 UR4, UR4, 0x1, URZ ;  /* 0x0000000104047899 */ /* 0x000fe200080006ff */
[----:B------:R-:W1:Y:S03]  /*08b0*/  FENCE.VIEW.ASYNC.S ;  /* 0x00000000000073c6 */ /* 0x000e660000000000 */
[----:B-1----:R1:W2:Y:S08]  /*08c0*/  SYNCS.EXCH.64 URZ, [UR7+0xc0], UR8 ;  /* 0x0000c00807ff75b2 */ /* 0x0022b00008000100 */
[----:B------:R1:W1:Y:S01]  /*08d0*/  SYNCS.EXCH.64 URZ, [UR7+0xd8], UR4 ;  /* 0x0000d80407ff75b2 */ /* 0x0002620008000100 */
[----:B------:R1:W1:Y:S01]  /*08e0*/  SYNCS.EXCH.64 URZ, [UR7+0xc8], UR8 ;  /* 0x0000c80807ff75b2 */ /* 0x0002620008000100 */
[----:B------:R1:W1:Y:S01]  /*08f0*/  SYNCS.EXCH.64 URZ, [UR7+0xe0], UR4 ;  /* 0x0000e00407ff75b2 */ /* 0x0002620008000100 */
[----:B------:R1:W1:Y:S01]  /*0900*/  SYNCS.EXCH.64 URZ, [UR7+0xd0], UR8 ;  /* 0x0000d00807ff75b2 */ /* 0x0002620008000100 */
[----:B------:R1:W1:Y:S01]  /*0910*/  SYNCS.EXCH.64 URZ, [UR7+0xe8], UR4 ;  /* 0x0000e80407ff75b2 */ /* 0x0002620008000100 */
[----:B------:R-:W-:Y:S01]  /*0920*/  NOP ;  /* 0x0000000000007918 */ /* 0x000fe20000000000 */
.L_x_11:
[----:B------:R-:W3:Y:S01]  /*0930*/  SHFL.IDX PT, R2, R81, RZ, 0x1f ;  /* 0x00001fff51027589 */ /* 0x000ee200000e0000 */
[----:B------:R-:W-:Y:S01]  /*0940*/  NOP ;  /* 0x0000000000007918 */ /* 0x000fe20000000000 */
[----:B---3--:R-:W-:-:S13]  /*0950*/  ISETP.NE.AND P0, PT, R2, 0x3, PT ;  /* 0x000000030200780c */ /* 0x008fda0003f05270 */
[----:B------:R-:W-:Y:S05]  /*0960*/  @P0 BRA `(.L_x_12) ;  /* 0x0000000000300947 */ /* 0x000fea0003800000 */
[----:B-1----:R-:W1:Y:S01]  /*0970*/  S2UR UR5, SR_CgaCtaId ;  /* 0x00000000000579c3 */ /* 0x002e620000008800 */
[----:B------:R-:W-:Y:S01]  /*0980*/  UMOV UR7, 0x400 ;  /* 0x0000040000077882 */ /* 0x000fe20000000000 */
[----:B------:R-:W-:Y:S01]  /*0990*/  UMOV UR4, 0x20 ;  /* 0x0000002000047882 */ /* 0x000fe20000000000 */
[----:B------:R-:W-:Y:S01]  /*09a0*/  ELECT P0, URZ, PT ;  /* 0x0000000000ff782f */ /* 0x000fe20003800000 */
[----:B------:R-:W-:-:S04]  /*09b0*/  UIADD3 UR8, UPT, UPT, -UR4, 0x100000, URZ ;  /* 0x0010000004087890 */ /* 0x000fc8000fffe1ff */
[----:B------:R-:W-:Y:S02]  /*09c0*/  USHF.L.U32 UR9, UR8, 0xb, URZ ;  /* 0x0000000b08097899 */ /* 0x000fe400080006ff */
[----:B------:R-:W-:Y:S02]  /*09d0*/  USHF.L.U32 UR8, UR8, 0x1, URZ ;  /* 0x0000000108087899 */ /* 0x000fe400080006ff */
[----:B-1----:R-:W-:Y:S01]  /*09e0*/  ULEA UR5, UR5, UR7, 0x18 ;  /* 0x0000000705057291 */ /* 0x002fe2000f8ec0ff */
[----:B------:R-:W1:Y:S11]  /*09f0*/  FENCE.VIEW.ASYNC.S ;  /* 0x00000000000073c6 */ /* 0x000e760000000000 */
[----:B-1----:R3:W1:Y:S01]  /*0a00*/  SYNCS.EXCH.64 URZ, [UR5+0xf0], UR8 ;  /* 0x0000f00805ff75b2 */ /* 0x0026620008000100 */
[----:B------:R3:W1:Y:S02]  /*0a10*/  SYNCS.EXCH.64 URZ, [UR5+0xf8], UR8 ;  /* 0x0000f80805ff75b2 */ /* 0x0006640008000100 */
[----:B---3--:R-:W-:Y:S01]  /*0a20*/  NOP ;  /* 0x0000000000007918 */ /* 0x008fe20000000000 */
.L_x_12:
[----:B------:R-:W3:Y:S01]  /*0a30*/  SHFL.IDX PT, R2, R81, RZ, 0x1f ;  /* 0x00001fff51027589 */ /* 0x000ee200000e0000 */
[----:B------:R-:W-:Y:S01]  /*0a40*/  NOP ;  /* 0x0000000000007918 */ /* 0x000fe20000000000 */
[----:B---3--:R-:W-:-:S13]  /*0a50*/  ISETP.NE.AND P0, PT, R2, 0x4, PT ;  /* 0x000000040200780c */ /* 0x008fda0003f05270 */
[----:B------:R-:W-:Y:S05]  /*0a60*/  @P0 BRA `(.L_x_13) ;  /* 0x0000000000440947 */ /* 0x000fea0003800000 */
[----:B-1----:R-:W1:Y:S01]  /*0a70*/  S2UR UR5, SR_CgaCtaId ;  /* 0x00000000000579c3 */ /* 0x002e620000008800 */
[----:B------:R-:W-:Y:S01]  /*0a80*/  UMOV UR8, 0x100 ;  /* 0x0000010000087882 */ /* 0x000fe20000000000 */
[----:B------:R-:W-:Y:S01]  /*0a90*/  UMOV UR7, 0x400 ;  /* 0x0000040000077882 */ /* 0x000fe20000000000 */
[----:B------:R-:W-:Y:S01]  /*0aa0*/  USEL UR8, UR8, 0xe0, UP1 ;  /* 0x000000e008087887 */ /* 0x000fe20008800000 */
[----:B------:R-:W-:Y:S01]  /*0ab0*/  UMOV UR4, 0x1 ;  /* 0x0000000100047882 */ /* 0x000fe20000000000 */
[----:B------:R-:W-:Y:S01]  /*0ac0*/  ELECT P0, URZ, PT ;  /* 0x0000000000ff782f */ /* 0x000fe20003800000 */
[----:B------:R-:W-:-:S04]  /*0ad0*/  UIADD3 UR10, UPT, UPT, -UR4, 0x100000, URZ ;  /* 0x00100000040a7890 */ /* 0x000fc8000fffe1ff */
[----:B------:R-:W-:Y:S02]  /*0ae0*/  USHF.L.U32 UR11, UR10, 0xb, URZ ;  /* 0x0000000b0a0b7899 */ /* 0x000fe400080006ff */
[----:B------:R-:W-:Y:S02]  /*0af0*/  USHF.L.U32 UR10, UR10, 0x1, URZ ;  /* 0x000000010a0a7899 */ /* 0x000fe400080006ff */
        /* <DEDUP_REMOVED lines=8> */
.L_x_13:
[----:B------:R-:W3:Y:S01]  /*0b80*/  SHFL.IDX PT, R2, R81, RZ, 0x1f ;  /* 0x00001fff51027589 */ /* 0x000ee200000e0000 */
[----:B------:R-:W-:Y:S01]  /*0b90*/  NOP ;  /* 0x0000000000007918 */ /* 0x000fe20000000000 */
[----:B---3--:R-:W-:-:S13]  /*0ba0*/  ISETP.NE.AND P0, PT, R2, 0x5, PT ;  /* 0x000000050200780c */ /* 0x008fda0003f05270 */
[----:B------:R-:W-:Y:S05]  /*0bb0*/  @P0 BRA `(.L_x_14) ;  /* 0x0000000000480947 */ /* 0x000fea0003800000 */
[----:B-1----:R-:W1:Y:S01]  /*0bc0*/  S2UR UR7, SR_CgaCtaId ;  /* 0x00000000000779c3 */ /* 0x002e620000008800 */
        /* <DEDUP_REMOVED lines=12> */
[----:B-1----:R3:W1:Y:S08]  /*0c90*/  SYNCS.EXCH.64 URZ, [UR7+0x110], UR8 ;  /* 0x0001100807ff75b2 */ /* 0x0026700008000100 */
[----:B------:R3:W1:Y:S01]  /*0ca0*/  SYNCS.EXCH.64 URZ, [UR7+0x120], UR4 ;  /* 0x0001200407ff75b2 */ /* 0x0006620008000100 */
[----:B------:R3:W1:Y:S01]  /*0cb0*/  SYNCS.EXCH.64 URZ, [UR7+0x118], UR8 ;  /* 0x0001180807ff75b2 */ /* 0x0006620008000100 */
[----:B------:R3:W1:Y:S02]  /*0cc0*/  SYNCS.EXCH.64 URZ, [UR7+0x128], UR4 ;  /* 0x0001280407ff75b2 */ /* 0x0006640008000100 */
[----:B---3--:R-:W-:Y:S01]  /*0cd0*/  NOP ;  /* 0x0000000000007918 */ /* 0x008fe20000000000 */
.L_x_14:
[----:B-1----:R-:W1:Y:S01]  /*0ce0*/  S2UR UR8, SR_CTAID.X ;  /* 0x00000000000879c3 */ /* 0x002e620000002500 */
[----:B------:R-:W-:-:S05]  /*0cf0*/  CS2R.32 R72, SR_CgaSize ;  /* 0x0000000000487805 */ /* 0x000fca0000008a00 */
[----:B------:R-:W-:-:S05]  /*0d00*/  IMAD R72, R72, -0xa0, RZ ;  /* 0xffffff6048487824 */ /* 0x000fca00078e02ff */
[----:B------:R-:W-:-:S14]  /*0d10*/  R2UR UR7, R72 ;  /* 0x00000000480772ca */ /* 0x000fdc00000e0000 */
[----:B------:R-:W3:Y:S01]  /*0d20*/  LDCU UR7, c[0x0][UR7+0x2b0] ;  /* 0x00005600070777ac */ /* 0x000ee20008000800 */
[----:B------:R-:W1:Y:S01]  /*0d30*/  S2R R19, SR_CTAID.Z ;  /* 0x0000000000137919 */ /* 0x000e620000002700 */
[----:B------:R-:W-:Y:S01]  /*0d40*/  NOP ;  /* 0x0000000000007918 */ /* 0x000fe20000000000 */
[----:B------:R-:W-:-:S05]  /*0d50*/  CS2R.32 R72, SR_CgaSize ;  /* 0x0000000000487805 */ /* 0x000fca0000008a00 */
[----:B------:R-:W-:-:S05]  /*0d60*/  IMAD R72, R72, -0xa0, RZ ;  /* 0xffffff6048487824 */ /* 0x000fca00078e02ff */
[----:B------:R-:W-:-:S14]  /*0d70*/  R2UR UR4, R72 ;  /* 0x00000000480472ca */ /* 0x000fdc00000e0000 */
[----:B------:R-:W2:Y:S01]  /*0d80*/  LDCU UR4, c[0x0][UR4+0x2b4] ;  /* 0x00005680040477ac */ /* 0x000ea20008000800 */
[----:B------:R-:W4:Y:S08]  /*0d90*/  S2UR UR5, SR_CTAID.Y ;  /* 0x00000000000579c3 */ /* 0x000f300000002600 */
[----:B------:R-:W2:Y:S01]  /*0da0*/  LDC R9, c[0x0][0xb24] ;  /* 0x0002c900ff097b82 */ /* 0x000ea20000000800 */
[----:B-1----:R-:W-:-:S02]  /*0db0*/  I2FP.F32.U32 R4, UR8 ;  /* 0x0000000800047c45 */ /* 0x002fc40008201000 */
[----:B------:R-:W-:-:S05]  /*0dc0*/  CS2R.32 R5, SR_CgaSize ;  /* 0x0000000000057805 */ /* 0x000fca0000008a00 */
[----:B------:R-:W-:-:S06]  /*0dd0*/  IMAD R5, R5, -0xa0, RZ ;  /* 0xffffff6005057824 */ /* 0x000fcc00078e02ff */
[----:B------:R-:W1:Y:S01]  /*0de0*/  LDC R5, c[0x0][R5+0x2a0] ;  /* 0x0000a80005057b82 */ /* 0x000e620000000800 */
[----:B------:R-:W-:Y:S01]  /*0df0*/  MOV R41, UR8 ;  /* 0x0000000800297c02 */ /* 0x000fe20008000f00 */
[----:B---3--:R-:W-:Y:S01]  /*0e00*/  FMUL R4, R4, UR7 ;  /* 0x0000000704047c20 */ /* 0x008fe20008400000 */
[----:B----4-:R-:W-:Y:S02]  /*0e10*/  I2FP.F32.U32 R2, UR5 ;  /* 0x0000000500027c45 */ /* 0x010fe40008201000 */
[----:B------:R-:W-:-:S05]  /*0e20*/  CS2R.32 R3, SR_CgaSize ;  /* 0x0000000000037805 */ /* 0x000fca0000008a00 */
[----:B------:R-:W-:-:S06]  /*0e30*/  IMAD R3, R3, -0xa0, RZ ;  /* 0xffffff6003037824 */ /* 0x000fcc00078e02ff */
[----:B------:R-:W3:Y:S01]  /*0e40*/  LDC R3, c[0x0][R3+0x2a4] ;  /* 0x0000a90003037b82 */ /* 0x000ee20000000800 */
[----:B------:R-:W4:Y:S01]  /*0e50*/  F2I.U32.TRUNC.NTZ R72, R4 ;  /* 0x0000000400487305 */ /* 0x000f22000020f000 */
[----:B------:R-:W-:Y:S01]  /*0e60*/  MOV R18, UR5 ;  /* 0x0000000500127c02 */ /* 0x000fe20008000f00 */
[----:B--2---:R-:W-:-:S05]  /*0e70*/  FMUL R2, R2, UR4 ;  /* 0x0000000402027c20 */ /* 0x004fca0008400000 */
[----:B------:R-:W-:Y:S01]  /*0e80*/  BAR.SYNC.DEFER_BLOCKING 0x0 ;  /* 0x0000000000007b1d */ /* 0x000fe20000010000 */
[----:B------:R-:W-:-:S05]  /*0e90*/  ISETP.GE.AND P0, PT, R9, 0x1, PT ;  /* 0x000000010900780c */ /* 0x000fca0003f06270 */
[----:B------:R-:W2:Y:S01]  /*0ea0*/  F2I.U32.TRUNC.NTZ R70, R2 ;  /* 0x0000000200467305 */ /* 0x000ea2000020f000 */
[----:B----4-:R-:W-:-:S05]  /*0eb0*/  IADD3 R72, PT, PT, -R72, RZ, RZ ;  /* 0x000000ff48487210 */ /* 0x010fca0007ffe1ff */
[----:B-1----:R-:W-:Y:S01]  /*0ec0*/  IMAD R72, R5, R72, UR8 ;  /* 0x0000000805487e24 */ /* 0x002fe2000f8e0248 */
[----:B--2---:R-:W-:-:S05]  /*0ed0*/  IADD3 R70, PT, PT, -R70, RZ, RZ ;  /* 0x000000ff46467210 */ /* 0x004fca0007ffe1ff */
[----:B---3--:R-:W-:Y:S01]  /*0ee0*/  IMAD R70, R3, R70, UR5 ;  /* 0x0000000503467e24 */ /* 0x008fe2000f8e0246 */
[----:B------:R-:W-:Y:S06]  /*0ef0*/  @!P0 BRA `(.L_x_15) ;  /* 0x0000000000b88947 */ /* 0x000fec0003800000 */
[----:B------:R-:W1:Y:S01]  /*0f00*/  LDC.64 R4, c[0x0][0xb18] ;  /* 0x0002c600ff047b82 */ /* 0x000e620000000a00 */
[----:B------:R-:W-:-:S07]  /*0f10*/  ISETP.NE.AND P0, PT, R9, 0x1, PT ;  /* 0x000000010900780c */ /* 0x000fce0003f05270 */
[----:B------:R-:W2:Y:S08]  /*0f20*/  LDC R10, c[0x0][0xb0c] ;  /* 0x0002c300ff0a7b82 */ /* 0x000eb00000000800 */
[----:B------:R-:W3:Y:S08]  /*0f30*/  LDC R11, c[0x0][0x370] ;  /* 0x0000dc00ff0b7b82 */ /* 0x000ef00000000800 */
[----:B------:R-:W4:Y:S01]  /*0f40*/  LDC R12, c[0x0][0x374] ;  /* 0x0000dd00ff0c7b82 */ /* 0x000f220000000800 */
[----:B-1----:R-:W-:-:S07]  /*0f50*/  ISETP.NE.AND P1, PT, R4, 0x1, PT ;  /* 0x000000010400780c */ /* 0x002fce0003f25270 */
[----:B------:R-:W3:Y:S01]  /*0f60*/  LDC.64 R6, c[0x0][0xb10] ;  /* 0x0002c400ff067b82 */ /* 0x000ee20000000a00 */
[----:B--2---:R-:W-:-:S07]  /*0f70*/  ISETP.NE.AND P3, PT, R10, 0x1, PT ;  /* 0x000000010a00780c */ /* 0x004fce0003f65270 */
[----:B------:R-:W1:Y:S08]  /*0f80*/  LDC R8, c[0x0][0xb20] ;  /* 0x0002c800ff087b82 */ /* 0x000e700000000800 */
[----:B------:R-:W2:Y:S01]  /*0f90*/  LDC.64 R2, c[0x0][0xb28] ;  /* 0x0002ca00ff027b82 */ /* 0x000ea20000000a00 */
[----:B----4-:R-:W-:-:S04]  /*0fa0*/  IMAD.HI.U32 R13, R12, R5, RZ ;  /* 0x000000050c0d7227 */ /* 0x010fc800078e00ff */
[----:B------:R-:W-:-:S04]  /*0fb0*/  IMAD.HI.U32 R5, R18, R5, RZ ;  /* 0x0000000512057227 */ /* 0x000fc800078e00ff */
[----:B---3--:R-:W-:-:S04]  /*0fc0*/  IMAD.HI.U32 R14, R11, R6, RZ ;  /* 0x000000060b0e7227 */ /* 0x008fc800078e00ff */
[C---:B------:R-:W-:Y:S01]  /*0fd0*/  IMAD.HI.U32 R16, R41.reuse, R6, RZ ;  /* 0x0000000629107227 */ /* 0x040fe200078e00ff */
[-C--:B------:R-:W-:Y:S02]  /*0fe0*/  @P3 SHF.R.U32.HI R11, RZ, R7.reuse, R14 ;  /* 0x00000007ff0b3219 */ /* 0x080fe4000001160e */
[-C--:B-1----:R-:W-:Y:S02]  /*0ff0*/  @P1 SHF.R.U32.HI R12, RZ, R8.reuse, R13 ;  /* 0x00000008ff0c1219 */ /* 0x082fe4000001160d */
[----:B------:R-:W-:Y:S02]  /*1000*/  SHF.R.U32.HI R5, RZ, R8, R5 ;  /* 0x00000008ff057219 */ /* 0x000fe40000011605 */
[----:B------:R-:W-:Y:S02]  /*1010*/  SHF.R.U32.HI R16, RZ, R7, R16 ;  /* 0x00000007ff107219 */ /* 0x000fe40000011610 */
[----:B------:R-:W-:Y:S01]  /*1020*/  SEL R5, R18, R5, !P1 ;  /* 0x0000000512057207 */ /* 0x000fe20004800000 */
[----:B--2---:R-:W-:Y:S01]  /*1030*/  IMAD.HI.U32 R14, R12, R2, RZ ;  /* 0x000000020c0e7227 */ /* 0x004fe200078e00ff */
[----:B------:R-:W-:-:S02]  /*1040*/  SEL R7, R41, R16, !P3 ;  /* 0x0000001029077207 */ /* 0x000fc40005800000 */
[----:B------:R-:W-:Y:S01]  /*1050*/  IADD3 R13, PT, PT, -R5, RZ, RZ ;  /* 0x000000ff050d7210 */ /* 0x000fe20007ffe1ff */
[----:B------:R-:W-:Y:S01]  /*1060*/  IMAD.HI.U32 R6, R11, R2, RZ ;  /* 0x000000020b067227 */ /* 0x000fe200078e00ff */
[----:B------:R-:W-:-:S03]  /*1070*/  @P0 SHF.R.U32.HI R12, RZ, R3, R14 ;  /* 0x00000003ff0c0219 */ /* 0x000fc6000001160e */
[----:B------:R-:W-:Y:S01]  /*1080*/  IMAD R13, R4, R13, R18 ;  /* 0x0000000d040d7224 */ /* 0x000fe200078e0212 */
[----:B------:R-:W-:Y:S01]  /*1090*/  @P0 SHF.R.U32.HI R11, RZ, R3, R6 ;  /* 0x00000003ff0b0219 */ /* 0x000fe20000011606 */
[----:B------:R-:W-:-:S04]  /*10a0*/  IMAD R12, R12, R9, RZ ;  /* 0x000000090c0c7224 */ /* 0x000fc800078e02ff */
[----:B------:R-:W-:Y:S01]  /*10b0*/  IMAD R6, R11, R9, RZ ;  /* 0x000000090b067224 */ /* 0x000fe200078e02ff */
[----:B------:R-:W-:-:S04]  /*10c0*/  ISETP.GE.AND P1, PT, R5, R12, PT ;  /* 0x0000000c0500720c */ /* 0x000fc80003f26270 */
[----:B------:R-:W-:Y:S01]  /*10d0*/  ISETP.GE.OR P1, PT, R7, R6, P1 ;  /* 0x000000060700720c */ /* 0x000fe20000f26670 */
[----:B------:R-:W-:-:S05]  /*10e0*/  IMAD.HI.U32 R6, R5, R2, RZ ;  /* 0x0000000205067227 */ /* 0x000fca00078e00ff */
[----:B------:R-:W-:-:S04]  /*10f0*/  SHF.R.U32.HI R6, RZ, R3, R6 ;  /* 0x00000003ff067219 */ /* 0x000fc80000011606 */
[----:B------:R-:W-:-:S03]  /*1100*/  SEL R6, R5, R6, !P0 ;  /* 0x0000000605067207 */ /* 0x000fc60004000000 */
[----:B------:R-:W-:Y:S01]  /*1110*/  @!P1 IMAD.HI.U32 R8, R7, R2, RZ ;  /* 0x0000000207089227 */ /* 0x000fe200078e00ff */
[----:B------:R-:W-:-:S04]  /*1120*/  IADD3 R2, PT, PT, -R6, RZ, RZ ;  /* 0x000000ff06027210 */ /* 0x000fc80007ffe1ff */
[----:B------:R-:W-:Y:S01]  /*1130*/  @!P1 SHF.R.U32.HI R8, RZ, R3, R8 ;  /* 0x00000003ff089219 */ /* 0x000fe20000011608 */
[----:B------:R-:W-:-:S03]  /*1140*/  IMAD R2, R9, R2, R5 ;  /* 0x0000000209027224 */ /* 0x000fc600078e0205 */
[----:B------:R-:W-:-:S05]  /*1150*/  @!P1 SEL R3, R7, R8, !P0 ;  /* 0x0000000807039207 */ /* 0x000fca0004000000 */
[--C-:B------:R-:W-:Y:S02]  /*1160*/  @!P1 IMAD.IADD R6, R6, 0x1, -R3.reuse ;  /* 0x0000000106069824 */ /* 0x100fe400078e0a03 */
[----:B------:R-:W-:Y:S01]  /*1170*/  @!P1 IMAD R3, R2, R11, R3 ;  /* 0x0000000b02039224 */ /* 0x000fe200078e0203 */
[----:B------:R-:W-:Y:S01]  /*1180*/  IADD3 R2, PT, PT, -R7, RZ, RZ ;  /* 0x000000ff07027210 */ /* 0x000fe20007ffe1ff */
[----:B------:R-:W-:Y:S02]  /*1190*/  @!P1 IMAD R5, R6, R9, R7 ;  /* 0x0000000906059224 */ /* 0x000fe400078e0207 */
[----:B------:R-:W-:Y:S02]  /*11a0*/  @!P1 IMAD.MOV.U32 R7, RZ, RZ, R3 ;  /* 0x000000ffff079224 */ /* 0x000fe400078e0003 */
[----:B------:R-:W-:Y:S02]  /*11b0*/  IMAD R2, R10, R2, R41 ;  /* 0x000000020a027224 */ /* 0x000fe400078e0229 */
[----:B------:R-:W-:-:S02]  /*11c0*/  IMAD R18, R5, R4, R13 ;  /* 0x0000000405127224 */ /* 0x000fc400078e020d */
[----:B------:R-:W-:Y:S02]  /*11d0*/  IMAD R41, R7, R10, R2 ;  /* 0x0000000a07297224 */ /* 0x000fe400078e0202 */
.L_x_15:
[----:B------:R-:W1:Y:S01]  /*11e0*/  LDCU UR4, c[0x0][0xb30] ;  /* 0x00016600ff0477ac */ /* 0x000e620008000800 */
[----:B------:R-:W2:Y:S08]  /*11f0*/  S2UR UR45, SR_CgaCtaId ;  /* 0x00000000002d79c3 */ /* 0x000eb00000008800 */
[----:B------:R-:W3:Y:S01]  /*1200*/  LDC R26, c[0x0][0xb24] ;  /* 0x0002c900ff1a7b82 */ /* 0x000ee20000000800 */
[----:B-1----:R-:W-:-:S09]  /*1210*/  UISETP.NE.AND UP0, UPT, UR4, 0x1, UPT ;  /* 0x000000010400788c */ /* 0x002fd2000bf05270 */
[----:B--2---:R-:W-:Y:S05]  /*1220*/  BRA.U UP0, `(.L_x_16) ;  /* 0x0000000100407547 */ /* 0x004fea000b800000 */
[----:B------:R-:W1:Y:S08]  /*1230*/  LDC.64 R4, c[0x0][0xb10] ;  /* 0x0002c400ff047b82 */ /* 0x000e700000000a00 */
[----:B------:R-:W2:Y:S08]  /*1240*/  LDC.64 R2, c[0x0][0xb18] ;  /* 0x0002c600ff027b82 */ /* 0x000eb00000000a00 */
[----:B------:R-:W4:Y:S08]  /*1250*/  LDC R6, c[0x0][0xb20] ;  /* 0x0002c800ff067b82 */ /* 0x000f300000000800 */
[----:B------:R-:W3:Y:S01]  /*1260*/  LDC R8, c[0x0][0xb0c] ;  /* 0x0002c300ff087b82 */ /* 0x000ee20000000800 */
[----:B-1----:R-:W-:-:S05]  /*1270*/  IMAD.HI.U32 R4, R41, R4, RZ ;  /* 0x0000000429047227 */ /* 0x002fca00078e00ff */
[----:B------:R-:W-:Y:S01]  /*1280*/  SHF.R.U32.HI R4, RZ, R5, R4 ;  /* 0x00000005ff047219 */ /* 0x000fe20000011604 */
[----:B--2---:R-:W-:Y:S01]  /*1290*/  IMAD.HI.U32 R3, R18, R3, RZ ;  /* 0x0000000312037227 */ /* 0x004fe200078e00ff */
[----:B------:R-:W-:-:S04]  /*12a0*/  ISETP.NE.AND P0, PT, R2, 0x1, PT ;  /* 0x000000010200780c */ /* 0x000fc80003f05270 */
[----:B----4-:R-:W-:-:S04]  /*12b0*/  SHF.R.U32.HI R3, RZ, R6, R3 ;  /* 0x00000006ff037219 */ /* 0x010fc80000011603 */
[----:B------:R-:W-:Y:S02]  /*12c0*/  SEL R3, R18, R3, !P0 ;  /* 0x0000000312037207 */ /* 0x000fe40004000000 */
[----:B---3--:R-:W-:-:S04]  /*12d0*/  ISETP.NE.AND P1, PT, R8, 0x1, PT ;  /* 0x000000010800780c */ /* 0x008fc80003f25270 */
[----:B------:R-:W-:-:S05]  /*12e0*/  SEL R4, R41, R4, !P1 ;  /* 0x0000000429047207 */ /* 0x000fca0004800000 */
[----:B------:R-:W-:Y:S02]  /*12f0*/  IMAD.IADD R5, R3, 0x1, -R4 ;  /* 0x0000000103057824 */ /* 0x000fe400078e0a04 */
[----:B------:R-:W-:Y:S02]  /*1300*/  IMAD.IADD R3, R4, 0x1, -R3 ;  /* 0x0000000104037824 */ /* 0x000fe400078e0a03 */
[----:B------:R-:W-:Y:S02]  /*1310*/  IMAD R41, R5, R8, R41 ;  /* 0x0000000805297224 */ /* 0x000fe400078e0229 */
[----:B------:R-:W-:-:S07]  /*1320*/  IMAD R18, R3, R2, R18 ;  /* 0x0000000203127224 */ /* 0x000fce00078e0212 */
.L_x_16:
[----:B------:R-:W-:Y:S01]  /*1330*/  BAR.SYNC.DEFER_BLOCKING 0x0 ;  /* 0x0000000000007b1d */ /* 0x000fe20000010000 */
[----:B------:R-:W-:Y:S01]  /*1340*/  UISETP.NE.AND UP0, UPT, UR6, 0x2, UPT ;  /* 0x000000020600788c */ /* 0x000fe2000bf05270 */
[----:B------:R-:W-:Y:S02]  /*1350*/  ISETP.NE.OR P0, PT, R0, 0x2, !P2 ;  /* 0x000000020000780c */ /* 0x000fe40005705670 */
[----:B------:R-:W-:-:S06]  /*1360*/  LOP3.LUT R2, R80, 0x1f, RZ, 0xc0, !PT ;  /* 0x0000001f50027812 */ /* 0x000fcc00078ec0ff */
[----:B------:R-:W-:Y:S05]  /*1370*/  BRA.U UP0, `(.L_x_17) ;  /* 0x0000001900e47547 */ /* 0x000fea000b800000 */
[----:B------:R-:W1:Y:S01]  /*1380*/  LDCU UR6, c[0x0][0x388] ;  /* 0x00007100ff0677ac */ /* 0x000e620008000800 */
[----:B------:R-:W2:Y:S01]  /*1390*/  LDC R11, c[0x0][0x370] ;  /* 0x0000dc00ff0b7b82 */ /* 0x000ea20000000800 */
[----:B------:R-:W-:Y:S01]  /*13a0*/  PLOP3.LUT P1, PT, PT, PT, UP1, 0x80, 0x8 ;  /* 0x000000000008781c */ /* 0x000fe20003f2f018 */
[----:B------:R-:W-:Y:S01]  /*13b0*/  IMAD.MOV.U32 R10, RZ, RZ, RZ ;  /* 0x000000ffff0a7224 */ /* 0x000fe200078e00ff */
[----:B------:R-:W4:Y:S01]  /*13c0*/  LDCU UR4, c[0x0][0x38c] ;  /* 0x00007180ff0477ac */ /* 0x000f220008000800 */
[----:B------:R-:W-:Y:S02]  /*13d0*/  ISETP.EQ.OR P5, PT, R2, RZ, P0 ;  /* 0x000000ff0200720c */ /* 0x000fe400007a2670 */
[----:B------:R-:W-:Y:S01]  /*13e0*/  PLOP3.LUT P1, PT, P1, PT, PT, 0x8, 0x80 ;  /* 0x000000000080781c */ /* 0x000fe20000f2e170 */
[----:B------:R-:W3:Y:S01]  /*13f0*/  LDCU UR35, c[0x0][0x390] ;  /* 0x00007200ff2377ac */ /* 0x000ee20008000800 */
[----:B------:R-:W2:Y:S01]  /*1400*/  LDC R0, c[0x0][0x374] ;  /* 0x0000dd00ff007b82 */ /* 0x000ea20000000800 */
[----:B------:R-:W2:Y:S01]  /*1410*/  LDCU.64 UR36, c[0x0][0x348] ;  /* 0x00006900ff2477ac */ /* 0x000ea20008000a00 */
[----:B------:R-:W-:Y:S01]  /*1420*/  UMOV UR33, 0x1 ;  /* 0x0000000100217882 */ /* 0x000fe20000000000 */
[----:B------:R-:W-:Y:S01]  /*1430*/  UMOV UR32, URZ ;  /* 0x000000ff00207c82 */ /* 0x000fe20008000000 */
[----:B-1----:R-:W-:Y:S01]  /*1440*/  UIADD3 UR6, UPT, UPT, UR6, 0x1f, URZ ;  /* 0x0000001f06067890 */ /* 0x002fe2000fffe0ff */
[----:B------:R-:W-:Y:S01]  /*1450*/  UMOV UR20, URZ ;  /* 0x000000ff00147c82 */ /* 0x000fe20008000000 */
[----:B------:R-:W-:-:S02]  /*1460*/  UMOV UR31, URZ ;  /* 0x000000ff001f7c82 */ /* 0x000fc40008000000 */
[----:B------:R-:W-:-:S04]  /*1470*/  USHF.R.S32.HI UR5, URZ, 0x1f, UR6 ;  /* 0x0000001fff057899 */ /* 0x000fc80008011406 */
[----:B------:R-:W-:-:S04]  /*1480*/  ULEA.HI UR5, UR5, UR6, URZ, 0x5 ;  /* 0x0000000605057291 */ /* 0x000fc8000f8f28ff */
[----:B------:R-:W-:-:S04]  /*1490*/  USHF.R.S32.HI UR5, URZ, 0x5, UR5 ;  /* 0x00000005ff057899 */ /* 0x000fc80008011405 */
[----:B----4-:R-:W-:-:S04]  /*14a0*/  UIMAD UR4, UR5, UR4, URZ ;  /* 0x00000004050472a4 */ /* 0x010fc8000f8e02ff */
[----:B---3--:R-:W-:-:S04]  /*14b0*/  UIMAD UR35, UR4, UR35, URZ ;  /* 0x00000023042372a4 */ /* 0x008fc8000f8e02ff */
[----:B------:R-:W-:Y:S02]  /*14c0*/  UISETP.NE.AND UP2, UPT, UR35, URZ, UPT ;  /* 0x000000ff2300728c */ /* 0x000fe4000bf45270 */
[----:B------:R-:W-:-:S04]  /*14d0*/  UISETP.LT.U32.AND UP0, UPT, UR35, 0xc, UPT ;  /* 0x0000000c2300788c */ /* 0x000fc8000bf01070 */
[----:B------:R-:W-:-:S04]  /*14e0*/  USEL UR34, UR35, 0xc, UP0 ;  /* 0x0000000c23227887 */ /* 0x000fc80008000000 */
[----:B------:R-:W-:Y:S02]  /*14f0*/  UIADD3 UR23, UPT, UPT, UR34, -0x1, URZ ;  /* 0xffffffff22177890 */ /* 0x000fe4000fffe0ff */
[----:B------:R-:W-:Y:S02]  /*1500*/  @!UP2 UIADD3 UR23, UPT, UPT, UR34, URZ, URZ ;  /* 0x000000ff2217a290 */ /* 0x000fe4000fffe0ff */
[----:B------:R-:W-:Y:S02]  /*1510*/  UIADD3 UR34, UPT, UPT, UR35, -UR34, URZ ;  /* 0x8000002223227290 */ /* 0x000fe4000fffe0ff */
[----:B--2---:R-:W-:-:S12]  /*1520*/  UIADD3 UR23, UPT, UPT, UR23, 0x1, URZ ;  /* 0x0000000117177890 */ /* 0x004fd8000fffe0ff */
.L_x_33:
[----:B------:R-:W1:Y:S01]  /*1530*/  S2UR UR22, SR_CgaCtaId ;  /* 0x00000000001679c3 */ /* 0x000e620000008800 */
[----:B------:R-:W-:Y:S01]  /*1540*/  UMOV UR4, 0x400 ;  /* 0x0000040000047882 */ /* 0x000fe20000000000 */
[----:B------:R-:W-:Y:S01]  /*1550*/  IMAD.U32 R2, RZ, RZ, UR33 ;  /* 0x00000021ff027e24 */ /* 0x000fe2000f8e00ff */
[----:B------:R-:W-:Y:S01]  /*1560*/  UISETP.NE.AND UP0, UPT, UR35, URZ, UPT ;  /* 0x000000ff2300728c */ /* 0x000fe2000bf05270 */
[----:B------:R-:W-:Y:S01]  /*1570*/  R2UR UR27, R18 ;  /* 0x00000000121b72ca */ /* 0x000fe200000e0000 */
[----:B------:R-:W-:Y:S01]  /*1580*/  IMAD.SHL.U32 R41, R41, 0x40, RZ ;  /* 0x0000004029297824 */ /* 0x000fe200078e00ff */
[----:B------:R-:W-:Y:S01]  /*1590*/  UMOV UR30, URZ ;  /* 0x000000ff001e7c82 */ /* 0x000fe20008000000 */
[----:B------:R-:W-:Y:S01]  /*15a0*/  SHF.L.U32 R2, R2, 0x1f, RZ ;  /* 0x0000001f02027819 */ /* 0x000fe200000006ff */
[----:B------:R-:W-:Y:S01]  /*15b0*/  UMOV UR29, URZ ;  /* 0x000000ff001d7c82 */ /* 0x000fe20008000000 */
[----:B------:R-:W-:-:S08]  /*15c0*/  UMOV UR28, URZ ;  /* 0x000000ff001c7c82 */ /* 0x000fd00008000000 */
[----:B------:R-:W-:Y:S02]  /*15d0*/  USHF.L.U32 UR27, UR27, 0x6, URZ ;  /* 0x000000061b1b7899 */ /* 0x000fe400080006ff */
[----:B-1----:R-:W-:-:S04]  /*15e0*/  ULEA UR22, UR22, UR4, 0x18 ;  /* 0x0000000416167291 */ /* 0x002fc8000f8ec0ff */
[----:B------:R-:W-:-:S09]  /*15f0*/  ULEA UR4, UR32, UR22, 0x3 ;  /* 0x0000001620047291 */ /* 0x000fd2000f8e18ff */
[----:B--2---:R1:W2:Y:S01]  /*1600*/  SYNCS.PHASECHK.TRANS64.TRYWAIT P3, [UR4+0x60], R2 ;  /* 0x00006002ff0075a7 */ /* 0x0042a20008061104 */
[----:B---3--:R-:W-:Y:S05]  /*1610*/  BRA.U !UP0, `(.L_x_18) ;  /* 0x0000000508687547 */ /* 0x008fea000b800000 */
[----:B------:R-:W3:Y:S01]  /*1620*/  LDC.64 R8, c[0x0][0x480] ;  /* 0x00012000ff087b82 */ /* 0x000ee20000000a00 */
[----:B------:R-:W4:Y:S01]  /*1630*/  LDCU UR16, c[0x0][0x390] ;  /* 0x00007200ff1077ac */ /* 0x000f220008000800 */
[----:B------:R-:W2:Y:S06]  /*1640*/  LDCU UR17, c[0x0][0x38c] ;  /* 0x00007180ff1177ac */ /* 0x000eac0008000800 */
[----:B------:R-:W4:Y:S01]  /*1650*/  LDC.64 R6, c[0x0][0x488] ;  /* 0x00012200ff067b82 */ /* 0x000f220000000a00 */
[----:B------:R-:W2:Y:S01]  /*1660*/  LDCU.64 UR14, c[0x0][0x4b8] ;  /* 0x00009700ff0e77ac */ /* 0x000ea20008000a00 */
[----:B------:R-:W-:Y:S01]  /*1670*/  UIADD3 UR31, UPT, UPT, UR23, UR20, URZ ;  /* 0x00000014171f7290 */ /* 0x000fe2000fffe0ff */
[----:B------:R-:W-:-:S05]  /*1680*/  UMOV UR30, URZ ;  /* 0x000000ff001e7c82 */ /* 0x000fca0008000000 */
[----:B-1----:R-:W1:Y:S01]  /*1690*/  LDC.64 R2, c[0x0][0x490] ;  /* 0x00012400ff027b82 */ /* 0x002e620000000a00 */
[----:B------:R-:W-:Y:S01]  /*16a0*/  UMOV UR18, UR32 ;  /* 0x0000002000127c82 */ /* 0x000fe20008000000 */
[----:B------:R-:W-:Y:S01]  /*16b0*/  UMOV UR28, URZ ;  /* 0x000000ff001c7c82 */ /* 0x000fe20008000000 */
[----:B------:R-:W-:Y:S01]  /*16c0*/  UMOV UR29, URZ ;  /* 0x000000ff001d7c82 */ /* 0x000fe20008000000 */
[----:B---3--:R-:W-:Y:S01]  /*16d0*/  IMAD.HI.U32 R9, R41, R9, RZ ;  /* 0x0000000929097227 */ /* 0x008fe200078e00ff */
[----:B------:R-:W-:-:S03]  /*16e0*/  ISETP.NE.AND P2, PT, R8, 0x1, PT ;  /* 0x000000010800780c */ /* 0x000fc60003f45270 */
[----:B------:R-:W3:Y:S01]  /*16f0*/  LDC.64 R4, c[0x0][0x4b0] ;  /* 0x00012c00ff047b82 */ /* 0x000ee20000000a00 */
[----:B----4-:R-:W-:-:S04]  /*1700*/  SHF.R.U32.HI R6, RZ, R6, R9 ;  /* 0x00000006ff067219 */ /* 0x010fc80000011609 */
[----:B------:R-:W-:Y:S02]  /*1710*/  SEL R6, R41, R6, !P2 ;  /* 0x0000000629067207 */ /* 0x000fe40005000000 */
[----:B------:R-:W-:Y:S02]  /*1720*/  ISETP.NE.AND P2, PT, R7, 0x1, PT ;  /* 0x000000010700780c */ /* 0x000fe40003f45270 */
[C---:B------:R-:W-:Y:S01]  /*1730*/  R2UR UR4, R6.reuse ;  /* 0x00000000060472ca */ /* 0x040fe200000e0000 */
[----:B-1----:R-:W-:-:S04]  /*1740*/  IMAD.HI.U32 R2, R6, R2, RZ ;  /* 0x0000000206027227 */ /* 0x002fc800078e00ff */
[----:B------:R-:W-:Y:S01]  /*1750*/  IMAD.MOV R12, RZ, RZ, -R6 ;  /* 0x000000ffff0c7224 */ /* 0x000fe200078e0a06 */
[----:B------:R-:W-:-:S03]  /*1760*/  SHF.R.U32.HI R2, RZ, R3, R2 ;  /* 0x00000003ff027219 */ /* 0x000fc60000011602 */
[----:B------:R-:W-:Y:S01]  /*1770*/  IMAD R12, R8, R12, R41 ;  /* 0x0000000c080c7224 */ /* 0x000fe200078e0229 */
[----:B------:R-:W-:Y:S01]  /*1780*/  R2UR UR13, R2 ;  /* 0x00000000020d72ca */ /* 0x000fe200000e0000 */
[----:B------:R-:W-:Y:S01]  /*1790*/  VOTEU.ANY UP0, P2 ;  /* 0x0000000000ff7886 */ /* 0x000fe20001000100 */
[----:B------:R-:W1:Y:S01]  /*17a0*/  LDC.64 R2, c[0x0][0x4d0] ;  /* 0x00013400ff027b82 */ /* 0x000e620000000a00 */
[----:B---3--:R-:W-:Y:S02]  /*17b0*/  R2UR UR8, R4 ;  /* 0x00000000040872ca */ /* 0x008fe400000e0000 */
[----:B------:R-:W-:Y:S02]  /*17c0*/  R2UR UR9, R12 ;  /* 0x000000000c0972ca */ /* 0x000fe400000e0000 */
[----:B------:R-:W-:-:S06]  /*17d0*/  R2UR UR6, R5 ;  /* 0x00000000050672ca */ /* 0x000fcc00000e0000 */
[----:B------:R-:W-:Y:S01]  /*17e0*/  USEL UR13, UR4, UR13, !UP0 ;  /* 0x0000000d040d7287 */ /* 0x000fe2000c000000 */
[----:B------:R-:W3:Y:S05]  /*17f0*/  LDCU.64 UR4, c[0x0][0x4d8] ;  /* 0x00009b00ff0477ac */ /* 0x000eea0008000a00 */
[----:B------:R-:W-:-:S04]  /*1800*/  IMAD R9, RZ, RZ, -UR13 ;  /* 0x8000000dff097e24 */ /* 0x000fc8000f8e02ff */
[----:B------:R-:W-:Y:S01]  /*1810*/  IMAD R9, R7, R9, R6 ;  /* 0x0000000907097224 */ /* 0x000fe200078e0206 */
[----:B-1----:R-:W-:-:S04]  /*1820*/  R2UR UR11, R2 ;  /* 0x00000000020b72ca */ /* 0x002fc800000e0000 */
[----:B------:R-:W-:Y:S02]  /*1830*/  R2UR UR7, R9 ;  /* 0x00000000090772ca */ /* 0x000fe400000e0000 */
[----:B------:R-:W-:-:S07]  /*1840*/  R2UR UR12, R3 ;  /* 0x00000000030c72ca */ /* 0x000fce00000e0000 */
[----:B------:R-:W-:-:S06]  /*1850*/  UIMAD UR11, UR9, UR8, UR11 ;  /* 0x00000008090b72a4 */ /* 0x000fcc000f8e020b */
[----:B--23--:R-:W-:-:S12]  /*1860*/  UIMAD UR12, UR7, UR6, UR12 ;  /* 0x00000006070c72a4 */ /* 0x00cfd8000f8e020c */
.L_x_23:
[----:B------:R-:W-:Y:S01]  /*1870*/  @!P0 MOV R3, 0x4000 ;  /* 0x0000400000038802 */ /* 0x000fe20000000f00 */
[----:B------:R-:W-:Y:S01]  /*1880*/  ULEA UR9, UR18, UR22, 0x3 ;  /* 0x0000001612097291 */ /* 0x000fe2000f8e18ff */
[----:B----4-:R-:W-:Y:S11]  /*1890*/  @P3 BRA `(.L_x_19) ;  /* 0x0000000000103947 */ /* 0x010ff60003800000 */
[----:B------:R-:W-:Y:S04]  /*18a0*/  MOV R2, UR33 ;  /* 0x0000002100027c02 */ /* 0x000fe80008000f00 */
[----:B------:R-:W-:Y:S04]  /*18b0*/  SHF.L.U32 R5, R2, 0x1f, RZ ;  /* 0x0000001f02057819 */ /* 0x000fe800000006ff */
[----:B------:R-:W1:Y:S02]  /*18c0*/  SYNCS.PHASECHK.TRANS64.TRYWAIT P2, [UR9+0x60], R5 ;  /* 0x00006005ff0075a7 */ /* 0x000e640008041109 */
[----:B-1----:R-:W-:Y:S05]  /*18d0*/  @!P2 BRA `(.L_x_20) ;  /* 0x0000005c00c4a947 */ /* 0x002fea0003800000 */
.L_x_19:
[----:B------:R2:W-:Y:S01]  /*18e0*/  @!P0 SYNCS.ARRIVE.TRANS64 RZ, [UR9], R3 ;  /* 0x00000003ffff89a7 */ /* 0x0005e20008000009 */
[----:B------:R-:W-:Y:S04]  /*18f0*/  BSSY.RECONVERGENT B0, `(.L_x_21) ;  /* 0x0000003000007945 */ /* 0x000fe80003800200 */
[----:B------:R-:W-:Y:S05]  /*1900*/  @P5 BRA `(.L_x_22) ;  /* 0x0000000000045947 */ /* 0x000fea0003800000 */
[----:B------:R-:W-:Y:S05]  /*1910*/  BPT.TRAP 0x1 ;  /* 0x000000040000795c */ /* 0x000fea0000300000 */
.L_x_22:
[----:B------:R-:W-:Y:S05]  /*1920*/  BSYNC.RECONVERGENT B0 ;  /* 0x0000000000007941 */ /* 0x000fea0003800200 */
.L_x_21:
[----:B------:R-:W-:Y:S02]  /*1930*/  UIADD3 UR32, UPT, UPT, UR18, 0x1, URZ ;  /* 0x0000000112207890 */ /* 0x000fe4000fffe0ff */
[----:B------:R-:W-:Y:S02]  /*1940*/  UIMAD UR7, UR28, UR14, UR4 ;  /* 0x0000000e1c0772a4 */ /* 0x000fe4000f8e0204 */
[----:B------:R-:W-:Y:S02]  /*1950*/  UISETP.NE.AND UP0, UPT, UR32, 0xc, UPT ;  /* 0x0000000c2000788c */ /* 0x000fe4000bf05270 */
[----:B------:R-:W-:Y:S02]  /*1960*/  UIMAD UR6, UR29, UR15, UR5 ;  /* 0x0000000f1d0672a4 */ /* 0x000fe4000f8e0205 */
[----:B------:R-:W-:Y:S02]  /*1970*/  USEL UR8, URZ, 0x1, UP0 ;  /* 0x00000001ff087887 */ /* 0x000fe40008000000 */
[----:B------:R-:W-:Y:S02]  /*1980*/  USEL UR32, UR32, URZ, UP0 ;  /* 0x000000ff20207287 */ /* 0x000fe40008000000 */
[----:B------:R-:W-:Y:S02]  /*1990*/  ULOP3.LUT UR33, UR33, UR8, URZ, 0x3c, !UPT ;  /* 0x0000000821217292 */ /* 0x000fe4000f8e3cff */
[----:B------:R-:W-:Y:S02]  /*19a0*/  ULEA UR8, UR32, UR22, 0x3 ;  /* 0x0000001620087291 */ /* 0x000fe4000f8e18ff */
[----:B------:R-:W-:Y:S02]  /*19b0*/  ULEA UR21, UR18, UR22, 0xd ;  /* 0x0000001612157291 */ /* 0x000fe4000f8e68ff */
[----:B------:R-:W-:Y:S01]  /*19c0*/  UIADD3 UR44, UP1, UPT, UR36, 0x80, URZ ;  /* 0x00000080242c7890 */ /* 0x000fe2000ff3e0ff */
[----:B-1----:R-:W-:Y:S01]  /*19d0*/  MOV R2, UR33 ;  /* 0x0000002100027c02 */ /* 0x002fe20008000f00 */
[----:B------:R-:W-:Y:S02]  /*19e0*/  UPRMT UR42, UR7, 0x40, UR6 ;  /* 0x00000040072a7896 */ /* 0x000fe40008000006 */
[----:B------:R-:W-:Y:S01]  /*19f0*/  UIADD3 UR24, UPT, UPT, UR21, 0x1e800, URZ ;  /* 0x0001e80015187890 */ /* 0x000fe2000fffe0ff */
[----:B--2---:R-:W-:Y:S01]  /*1a00*/  SHF.L.U32 R3, R2, 0x1f, RZ ;  /* 0x0000001f02037819 */ /* 0x004fe200000006ff */
[----:B------:R-:W-:Y:S02]  /*1a10*/  USHF.L.U32 UR10, UR30, 0x5, URZ ;  /* 0x000000051e0a7899 */ /* 0x000fe400080006ff */
[----:B------:R-:W-:Y:S01]  /*1a20*/  UIADD3.X UR45, UPT, UPT, URZ, UR37, URZ, UP1, !UPT ;  /* 0x00000025ff2d7290 */ /* 0x000fe20008ffe4ff */
[----:B------:R3:W4:Y:S01]  /*1a30*/  SYNCS.PHASECHK.TRANS64.TRYWAIT P3, [UR8+0x60], R3 ;  /* 0x00006003ff0075a7 */ /* 0x0007220008061108 */
[----:B------:R-:W-:Y:S02]  /*1a40*/  UIADD3 UR8, UPT, UPT, UR21, 0x6800, URZ ;  /* 0x0000680015087890 */ /* 0x000fe4000fffe0ff */
[----:B------:R-:W-:Y:S02]  /*1a50*/  UPRMT UR21, UR42, 0x5410, URZ ;  /* 0x000054102a157896 */ /* 0x000fe400080000ff */
[----:B------:R-:W-:Y:S02]  /*1a60*/  UIADD3 UR40, UP0, UPT, UR36, 0x180, URZ ;  /* 0x0000018024287890 */ /* 0x000fe4000ff1e0ff */
[----:B------:R-:W-:Y:S02]  /*1a70*/  UIADD3 UR19, UPT, UPT, UR28, 0x1, URZ ;  /* 0x000000011c137890 */ /* 0x000fe4000fffe0ff */
[----:B------:R-:W-:Y:S02]  /*1a80*/  UIADD3.X UR41, UPT, UPT, URZ, UR37, URZ, UP0, !UPT ;  /* 0x00000025ff297290 */ /* 0x000fe400087fe4ff */
[----:B------:R-:W-:Y:S01]  /*1a90*/  UISETP.NE.AND UP2, UPT, UR19, UR17, UPT ;  /* 0x000000111300728c */ /* 0x000fe2000bf45270 */
[----:B------:R-:W-:Y:S01]  /*1aa0*/  UTMALDG.4D.IM2COL [UR8], [UR44], UR21 ;  /* 0x000000082c0073b4 */ /* 0x000fe20008058015 */
[----:B------:R-:W-:Y:S02]  /*1ab0*/  UIADD3 UR18, UPT, UPT, UR29, 0x1, URZ ;  /* 0x000000011d127890 */ /* 0x000fe4000fffe0ff */
[----:B------:R-:W-:Y:S02]  /*1ac0*/  UIADD3 UR20, UPT, UPT, UR20, 0x1, URZ ;  /* 0x0000000114147890 */ /* 0x000fe4000fffe0ff */
[----:B------:R-:W-:Y:S01]  /*1ad0*/  UIADD3 UR42, UPT, UPT, UR30, 0x1, URZ ;  /* 0x000000011e2a7890 */ /* 0x000fe2000fffe0ff */
[----:B------:R-:W-:Y:S01]  /*1ae0*/  UMOV UR38, 0x0 ;  /* 0x0000000000267882 */ /* 0x000fe20000000000 */
[----:B------:R-:W-:Y:S01]  /*1af0*/  UMOV UR39, 0x10000000 ;  /* 0x1000000000277882 */ /* 0x000fe20000000000 */
[----:B------:R-:W-:Y:S02]  /*1b00*/  UMOV UR25, UR9 ;  /* 0x0000000900197c82 */ /* 0x000fe40008000000 */
[----:B------:R-:W-:Y:S01]  /*1b10*/  @UP2 UIADD3 UR18, UPT, UPT, UR29, URZ, URZ ;  /* 0x000000ff1d122290 */ /* 0x000fe2000fffe0ff */
[----:B------:R-:W-:Y:S03]  /*1b20*/  UMOV UR26, UR10 ;  /* 0x0000000a001a7c82 */ /* 0x000fe60008000000 */
[----:B------:R-:W-:Y:S01]  /*1b30*/  UISETP.NE.AND UP0, UPT, UR18, UR16, UPT ;  /* 0x000000101200728c */ /* 0x000fe2000bf05270 */
[----:B------:R1:W-:Y:S10]  /*1b40*/  UTMALDG.4D [UR24], [UR40], desc[UR38] ;  /* 0x00002618280075b4 */ /* 0x0003f40008019000 */
[----:B------:R-:W-:Y:S07]  /*1b50*/  @UP0 UIADD3 UR42, UPT, UPT, UR30, URZ, URZ ;  /* 0x000000ff1e2a0290 */ /* 0x000fee000fffe0ff */
[----:B------:R-:W-:Y:S01]  /*1b60*/  UMOV UR30, UR42 ;  /* 0x0000002a001e7c82 */ /* 0x000fe20008000000 */
[----:B-1----:R-:W-:Y:S02]  /*1b70*/  USEL UR29, UR18, URZ, UP0 ;  /* 0x000000ff121d7287 */ /* 0x002fe40008000000 */
[----:B------:R-:W-:Y:S02]  /*1b80*/  UISETP.NE.AND UP0, UPT, UR20, UR31, UPT ;  /* 0x0000001f1400728c */ /* 0x000fe4000bf05270 */
[----:B------:R-:W-:Y:S01]  /*1b90*/  USEL UR28, UR19, URZ, UP2 ;  /* 0x000000ff131c7287 */ /* 0x000fe20009000000 */
[----:B------:R-:W-:Y:S06]  /*1ba0*/  UMOV UR18, UR32 ;  /* 0x0000002000127c82 */ /* 0x000fec0008000000 */
[----:B---3--:R-:W-:Y:S05]  /*1bb0*/  BRA.U UP0, `(.L_x_23) ;  /* 0xfffffffd002c7547 */ /* 0x008fea000b83ffff */
.L_x_18:
[----:B------:R-:W-:Y:S01]  /*1bc0*/  ULEA UR4, UR32, UR22, 0x3 ;  /* 0x0000001620047291 */ /* 0x000fe2000f8e18ff */
[----:B-1----:R-:W-:Y:S01]  /*1bd0*/  MOV R2, UR33 ;  /* 0x0000002100027c02 */ /* 0x002fe20008000f00 */
[----:B------:R-:W-:Y:S01]  /*1be0*/  @!P1 SYNCS.ARRIVE.TRANS64.A1T0 RZ, [UR22+0xf8], RZ ;  /* 0x0000f8ffffff99a7 */ /* 0x000fe20008100016 */
[----:B------:R-:W-:Y:S02]  /*1bf0*/  UISETP.GE.AND UP0, UPT, UR34, 0x1, UPT ;  /* 0x000000012200788c */ /* 0x000fe4000bf06270 */
[----:B------:R-:W-:-:S04]  /*1c00*/  SHF.L.U32 R2, R2, 0x1f, RZ ;  /* 0x0000001f02027819 */ /* 0x000fc800000006ff */
[----:B------:R1:W3:Y:S03]  /*1c10*/  SYNCS.PHASECHK.TRANS64.TRYWAIT P2, [UR4+0x60], R2 ;  /* 0x00006002ff0075a7 */ /* 0x0002e60008041104 */
[----:B------:R-:W-:Y:S05]  /*1c20*/  BRA.U !UP0, `(.L_x_24) ;  /* 0x0000000508707547 */ /* 0x000fea000b800000 */
[----:B------:R-:W4:Y:S01]  /*1c30*/  LDC.64 R8, c[0x0][0x480] ;  /* 0x00012000ff087b82 */ /* 0x000f220000000a00 */
[----:B------:R-:W2:Y:S01]  /*1c40*/  LDCU UR25, c[0x0][0x390] ;  /* 0x00007200ff1977ac */ /* 0x000ea20008000800 */
[----:B------:R-:W2:Y:S06]  /*1c50*/  LDCU UR26, c[0x0][0x38c] ;  /* 0x00007180ff1a77ac */ /* 0x000eac0008000800 */
[----:B------:R-:W4:Y:S01]  /*1c60*/  LDC.64 R6, c[0x0][0x488] ;  /* 0x00012200ff067b82 */ /* 0x000f220000000a00 */
[----:B------:R-:W2:Y:S01]  /*1c70*/  LDCU.64 UR14, c[0x0][0x4b8] ;  /* 0x00009700ff0e77ac */ /* 0x000ea20008000a00 */
[----:B------:R-:W-:Y:S01]  /*1c80*/  UIADD3 UR31, UPT, UPT, UR34, UR31, URZ ;  /* 0x0000001f221f7290 */ /* 0x000fe2000fffe0ff */
[----:B------:R-:W-:-:S05]  /*1c90*/  UMOV UR40, UR34 ;  /* 0x0000002200287c82 */ /* 0x000fca0008000000 */
[----:B-1----:R-:W1:Y:S01]  /*1ca0*/  LDC.64 R2, c[0x0][0x490] ;  /* 0x00012400ff027b82 */ /* 0x002e620000000a00 */
[----:B------:R-:W-:Y:S01]  /*1cb0*/  UMOV UR38, UR32 ;  /* 0x0000002000267c82 */ /* 0x000fe20008000000 */
[----:B----4-:R-:W-:Y:S01]  /*1cc0*/  IMAD.HI.U32 R9, R41, R9, RZ ;  /* 0x0000000929097227 */ /* 0x010fe200078e00ff */
[----:B------:R-:W-:-:S05]  /*1cd0*/  ISETP.NE.AND P1, PT, R8, 0x1, PT ;  /* 0x000000010800780c */ /* 0x000fca0003f25270 */
[----:B------:R-:W4:Y:S01]  /*1ce0*/  LDC.64 R4, c[0x0][0x4b0] ;  /* 0x00012c00ff047b82 */ /* 0x000f220000000a00 */
[----:B------:R-:W-:-:S04]  /*1cf0*/  SHF.R.U32.HI R6, RZ, R6, R9 ;  /* 0x00000006ff067219 */ /* 0x000fc80000011609 */
        /* <DEDUP_REMOVED lines=10> */
[----:B----4-:R-:W-:Y:S02]  /*1da0*/  R2UR UR8, R4 ;  /* 0x00000000040872ca */ /* 0x010fe400000e0000 */
[----:B------:R-:W-:Y:S02]  /*1db0*/  R2UR UR9, R9 ;  /* 0x00000000090972ca */ /* 0x000fe400000e0000 */
[----:B------:R-:W-:-:S06]  /*1dc0*/  R2UR UR6, R5 ;  /* 0x00000000050672ca */ /* 0x000fcc00000e0000 */
[----:B------:R-:W-:Y:S01]  /*1dd0*/  USEL UR13, UR4, UR13, !UP0 ;  /* 0x0000000d040d7287 */ /* 0x000fe2000c000000 */
[----:B------:R-:W4:Y:S05]  /*1de0*/  LDCU.64 UR4, c[0x0][0x4d8] ;  /* 0x00009b00ff0477ac */ /* 0x000f2a0008000a00 */
[----:B------:R-:W-:-:S04]  /*1df0*/  IMAD R12, RZ, RZ, -UR13 ;  /* 0x8000000dff0c7e24 */ /* 0x000fc8000f8e02ff */
[----:B------:R-:W-:Y:S01]  /*1e00*/  IMAD R12, R7, R12, R6 ;  /* 0x0000000c070c7224 */ /* 0x000fe200078e0206 */
[----:B-1----:R-:W-:-:S04]  /*1e10*/  R2UR UR11, R2 ;  /* 0x00000000020b72ca */ /* 0x002fc800000e0000 */
[----:B------:R-:W-:Y:S02]  /*1e20*/  R2UR UR7, R12 ;  /* 0x000000000c0772ca */ /* 0x000fe400000e0000 */
[----:B------:R-:W-:-:S07]  /*1e30*/  R2UR UR12, R3 ;  /* 0x00000000030c72ca */ /* 0x000fce00000e0000 */
[----:B------:R-:W-:-:S06]  /*1e40*/  UIMAD UR11, UR9, UR8, UR11 ;  /* 0x00000008090b72a4 */ /* 0x000fcc000f8e020b */
[----:B--2-4-:R-:W-:-:S12]  /*1e50*/  UIMAD UR12, UR7, UR6, UR12 ;  /* 0x00000006070c72a4 */ /* 0x014fd8000f8e020c */
.L_x_29:
[----:B------:R-:W-:Y:S01]  /*1e60*/  @!P0 MOV R3, 0x4000 ;  /* 0x0000400000038802 */ /* 0x000fe20000000f00 */
[----:B------:R-:W-:Y:S01]  /*1e70*/  ULEA UR9, UR38, UR22, 0x3 ;  /* 0x0000001626097291 */ /* 0x000fe2000f8e18ff */
[----:B--23--:R-:W-:Y:S11]  /*1e80*/  @P2 BRA `(.L_x_25) ;  /* 0x0000000000102947 */ /* 0x00cff60003800000 */
[----:B------:R-:W-:Y:S04]  /*1e90*/  MOV R2, UR33 ;  /* 0x0000002100027c02 */ /* 0x000fe80008000f00 */
[----:B------:R-:W-:Y:S04]  /*1ea0*/  SHF.L.U32 R5, R2, 0x1f, RZ ;  /* 0x0000001f02057819 */ /* 0x000fe800000006ff */
[----:B------:R-:W1:Y:S02]  /*1eb0*/  SYNCS.PHASECHK.TRANS64.TRYWAIT P1, [UR9+0x60], R5 ;  /* 0x00006005ff0075a7 */ /* 0x000e640008021109 */
[----:B-1----:R-:W-:Y:S05]  /*1ec0*/  @!P1 BRA `(.L_x_26) ;  /* 0x0000005800609947 */ /* 0x002fea0003800000 */
.L_x_25:
[----:B------:R2:W-:Y:S01]  /*1ed0*/  @!P0 SYNCS.ARRIVE.TRANS64 RZ, [UR9], R3 ;  /* 0x00000003ffff89a7 */ /* 0x0005e20008000009 */
[----:B------:R-:W-:Y:S04]  /*1ee0*/  BSSY.RECONVERGENT B0, `(.L_x_27) ;  /* 0x0000003000007945 */ /* 0x000fe80003800200 */
[----:B------:R-:W-:Y:S05]  /*1ef0*/  @P5 BRA `(.L_x_28) ;  /* 0x0000000000045947 */ /* 0x000fea0003800000 */
[----:B------:R-:W-:Y:S05]  /*1f00*/  BPT.TRAP 0x1 ;  /* 0x000000040000795c */ /* 0x000fea0000300000 */
.L_x_28:
[----:B------:R-:W-:Y:S05]  /*1f10*/  BSYNC.RECONVERGENT B0 ;  /* 0x0000000000007941 */ /* 0x000fea0003800200 */
.L_x_27:
        /* <DEDUP_REMOVED lines=8> */
[----:B------:R-:W-:Y:S02]  /*1fa0*/  UIADD3 UR39, UPT, UPT, UR28, 0x1, URZ ;  /* 0x000000011c277890 */ /* 0x000fe4000fffe0ff */
[----:B------:R-:W-:Y:S01]  /*1fb0*/  UIADD3 UR46, UP1, UPT, UR36, 0x80, URZ ;  /* 0x00000080242e7890 */ /* 0x000fe2000ff3e0ff */
[----:B-1----:R-:W-:Y:S01]  /*1fc0*/  MOV R2, UR33 ;  /* 0x0000002100027c02 */ /* 0x002fe20008000f00 */
[----:B------:R-:W-:Y:S02]  /*1fd0*/  ULEA UR16, UR38, UR22, 0xd ;  /* 0x0000001626107291 */ /* 0x000fe4000f8e68ff */
[----:B------:R-:W-:Y:S01]  /*1fe0*/  UPRMT UR41, UR6, 0x40, UR7 ;  /* 0x0000004006297896 */ /* 0x000fe20008000007 */
[----:B--2---:R-:W-:Y:S01]  /*1ff0*/  SHF.L.U32 R3, R2, 0x1f, RZ ;  /* 0x0000001f02037819 */ /* 0x004fe200000006ff */
[----:B------:R-:W-:Y:S02]  /*2000*/  UISETP.NE.AND UP2, UPT, UR39, UR26, UPT ;  /* 0x0000001a2700728c */ /* 0x000fe4000bf45270 */
[----:B------:R-:W-:Y:S01]  /*2010*/  USHF.L.U32 UR10, UR30, 0x5, URZ ;  /* 0x000000051e0a7899 */ /* 0x000fe200080006ff */
[----:B------:R1:W2:Y:S01]  /*2020*/  SYNCS.PHASECHK.TRANS64.TRYWAIT P2, [UR8+0x60], R3 ;  /* 0x00006003ff0075a7 */ /* 0x0002a20008041108 */
[----:B------:R-:W-:Y:S02]  /*2030*/  UIADD3.X UR47, UPT, UPT, URZ, UR37, URZ, UP1, !UPT ;  /* 0x00000025ff2f7290 */ /* 0x000fe40008ffe4ff */
[----:B------:R-:W-:Y:S02]  /*2040*/  UIADD3 UR8, UPT, UPT, UR16, 0x6800, URZ ;  /* 0x0000680010087890 */ /* 0x000fe4000fffe0ff */
[----:B------:R-:W-:Y:S02]  /*2050*/  UPRMT UR48, UR41, 0x5410, URZ ;  /* 0x0000541029307896 */ /* 0x000fe400080000ff */
[----:B------:R-:W-:Y:S02]  /*2060*/  UIADD3 UR44, UP0, UPT, UR36, 0x180, URZ ;  /* 0x00000180242c7890 */ /* 0x000fe4000ff1e0ff */
[----:B------:R-:W-:Y:S02]  /*2070*/  UIADD3 UR16, UPT, UPT, UR16, 0x1e800, URZ ;  /* 0x0001e80010107890 */ /* 0x000fe4000fffe0ff */
[----:B------:R-:W-:Y:S02]  /*2080*/  UIADD3.X UR45, UPT, UPT, URZ, UR37, URZ, UP0, !UPT ;  /* 0x00000025ff2d7290 */ /* 0x000fe400087fe4ff */
[----:B------:R-:W-:Y:S01]  /*2090*/  UIADD3 UR38, UPT, UPT, UR29, 0x1, URZ ;  /* 0x000000011d267890 */ /* 0x000fe2000fffe0ff */
[----:B------:R1:W-:Y:S01]  /*20a0*/  UTMALDG.4D.IM2COL [UR8], [UR46], UR48 ;  /* 0x000000082e0073b4 */ /* 0x0003e20008058030 */
[----:B------:R-:W-:Y:S02]  /*20b0*/  @UP2 UIADD3 UR38, UPT, UPT, UR29, URZ, URZ ;  /* 0x000000ff1d262290 */ /* 0x000fe4000fffe0ff */
[----:B------:R-:W-:Y:S02]  /*20c0*/  UIADD3 UR41, UPT, UPT, UR30, 0x1, URZ ;  /* 0x000000011e297890 */ /* 0x000fe4000fffe0ff */
[----:B------:R-:W-:Y:S02]  /*20d0*/  UISETP.NE.AND UP0, UPT, UR38, UR25, UPT ;  /* 0x000000192600728c */ /* 0x000fe4000bf05270 */
[----:B------:R-:W-:Y:S01]  /*20e0*/  UIADD3 UR49, UPT, UPT, UR40, -0x1, URZ ;  /* 0xffffffff28317890 */ /* 0x000fe2000fffe0ff */
[----:B------:R-:W-:Y:S01]  /*20f0*/  UMOV UR42, 0x0 ;  /* 0x00000000002a7882 */ /* 0x000fe20000000000 */
[----:B------:R-:W-:Y:S01]  /*2100*/  UMOV UR43, 0x10000000 ;  /* 0x10000000002b7882 */ /* 0x000fe20000000000 */
[----:B------:R-:W-:Y:S01]  /*2110*/  UMOV UR19, UR27 ;  /* 0x0000001b00137c82 */ /* 0x000fe20008000000 */
[----:B------:R-:W-:Y:S01]  /*2120*/  UMOV UR20, UR28 ;  /* 0x0000001c00147c82 */ /* 0x000fe20008000000 */
[----:B------:R-:W-:Y:S01]  /*2130*/  USEL UR28, UR39, URZ, UP2 ;  /* 0x000000ff271c7287 */ /* 0x000fe20009000000 */
[----:B------:R-:W-:Y:S03]  /*2140*/  UMOV UR21, UR29 ;  /* 0x0000001d00157c82 */ /* 0x000fe60008000000 */
[----:B------:R-:W-:Y:S02]  /*2150*/  @UP0 UIADD3 UR41, UPT, UPT, UR30, URZ, URZ ;  /* 0x000000ff1e290290 */ /* 0x000fe4000fffe0ff */
[----:B------:R-:W-:Y:S01]  /*2160*/  USEL UR29, UR38, URZ, UP0 ;  /* 0x000000ff261d7287 */ /* 0x000fe20008000000 */
[----:B------:R-:W-:Y:S01]  /*2170*/  UMOV UR17, UR9 ;  /* 0x0000000900117c82 */ /* 0x000fe20008000000 */
[----:B------:R-:W-:Y:S01]  /*2180*/  UMOV UR18, UR10 ;  /* 0x0000000a00127c82 */ /* 0x000fe20008000000 */
[----:B------:R-:W-:Y:S01]  /*2190*/  UISETP.GT.U32.AND UP0, UPT, UR40, 0x1, UPT ;  /* 0x000000012800788c */ /* 0x000fe2000bf04070 */
[----:B------:R1:W-:Y:S01]  /*21a0*/  UTMALDG.4D [UR16], [UR44], desc[UR42] ;  /* 0x00002a102c0075b4 */ /* 0x0003e20008019000 */
[----:B------:R-:W-:Y:S01]  /*21b0*/  UMOV UR38, UR32 ;  /* 0x0000002000267c82 */ /* 0x000fe20008000000 */
[----:B------:R-:W-:Y:S01]  /*21c0*/  UMOV UR40, UR49 ;  /* 0x0000003100287c82 */ /* 0x000fe20008000000 */
[----:B------:R-:W-:Y:S05]  /*21d0*/  UMOV UR30, UR41 ;  /* 0x00000029001e7c82 */ /* 0x000fea0008000000 */
[----:B-1----:R-:W-:Y:S05]  /*21e0*/  BRA.U UP0, `(.L_x_29) ;  /* 0xfffffffd001c7547 */ /* 0x002fea000b83ffff */
.L_x_24:
[----:B------:R-:W-:Y:S01]  /*21f0*/  SHF.L.U32 R3, R10, 0x1f, RZ ;  /* 0x0000001f0a037819 */ /* 0x000fe200000006ff */
[----:B------:R-:W-:-:S03]  /*2200*/  NOP ;  /* 0x0000000000007918 */ /* 0x000fc60000000000 */
[----:B------:R-:W4:Y:S02]  /*2210*/  SYNCS.PHASECHK.TRANS64.TRYWAIT P1, [UR22+0x100], R3 ;  /* 0x00010003ff0075a7 */ /* 0x000f240008021116 */
[----:B----4-:R-:W-:Y:S05]  /*2220*/  @!P1 BRA `(.L_x_30) ;  /* 0x0000005400a09947 */ /* 0x010fea0003800000 */
.L_x_119:
[----:B------:R-:W4:Y:S01]  /*2230*/  LDS.128 R4, [UR22+0x140] ;  /* 0x00014016ff047984 */ /* 0x000f220008000c00 */
[----:B------:R-:W-:Y:S01]  /*2240*/  UIADD3 UR4, UPT, UPT, UR22, 0x108, URZ ;  /* 0x0000010816047890 */ /* 0x000fe2000fffe0ff */
[----:B------:R-:W-:Y:S01]  /*2250*/  ISETP.GE.AND P1, PT, R26, 0x1, PT ;  /* 0x000000011a00780c */ /* 0x000fe20003f26270 */
[----:B------:R-:W-:Y:S01]  /*2260*/  @!PT LDS RZ, [RZ] ;  /* 0x00000000fffff984 */ /* 0x000fe20000000800 */
[----:B------:R-:W-:Y:S01]  /*2270*/  @!PT LDS RZ, [RZ] ;  /* 0x00000000fffff984 */ /* 0x000fe20000000800 */
[----:B------:R-:W-:Y:S01]  /*2280*/  @!PT LDS RZ, [RZ] ;  /* 0x00000000fffff984 */ /* 0x000fe20000000800 */
[----:B------:R-:W-:Y:S01]  /*2290*/  @!PT LDS RZ, [RZ] ;  /* 0x00000000fffff984 */ /* 0x000fe20000000800 */
[----:B------:R1:W-:Y:S06]  /*22a0*/  MEMBAR.ALL.CTA ;  /* 0x0000000000007992 */ /* 0x0003ec0000008000 */
[----:B-1----:R-:W1:Y:S01]  /*22b0*/  FENCE.VIEW.ASYNC.S ;  /* 0x00000000000073c6 */ /* 0x002e620000000000 */
[----:B------:R-:W-:-:S09]  /*22c0*/  UPRMT UR4, URZ, 0x654, UR4 ;  /* 0x00000654ff047896 */ /* 0x000fd20008000004 */
[----:B-1----:R-:W-:Y:S01]  /*22d0*/  SYNCS.ARRIVE.TRANS64.RED.A1T0 RZ, [UR4], RZ ;  /* 0x000000ffffff79a7 */ /* 0x002fe20008100404 */
[----:B----4-:R-:W-:-:S13]  /*22e0*/  LOP3.LUT P4, RZ, R6, 0x1, RZ, 0xc0, !PT ;  /* 0x0000000106ff7812 */ /* 0x010fda000788c0ff */
[----:B------:R-:W-:Y:S02]  /*22f0*/  @P4 MOV R15, R4 ;  /* 0x00000004000f4202 */ /* 0x000fe40000000f00 */
[----:B------:R-:W-:Y:S01]  /*2300*/  @P4 LOP3.LUT R13, R5, 0xffff, RZ, 0xc0, !PT ;  /* 0x0000ffff050d4812 */ /* 0x000fe200078ec0ff */
[----:B------:R-:W-:Y:S06]  /*2310*/  @!P1 BRA `(.L_x_31) ;  /* 0x0000000000b89947 */ /* 0x000fec0003800000 */
[----:B------:R-:W1:Y:S01]  /*2320*/  LDC.64 R4, c[0x0][0xb18] ;  /* 0x0002c600ff047b82 */ /* 0x000e620000000a00 */
[----:B--2---:R-:W-:-:S07]  /*2330*/  ISETP.NE.AND P3, PT, R26, 0x1, PT ;  /* 0x000000011a00780c */ /* 0x004fce0003f65270 */
[----:B------:R-:W2:Y:S08]  /*2340*/  LDC.64 R6, c[0x0][0xb10] ;  /* 0x0002c400ff067b82 */ /* 0x000eb00000000a00 */
[----:B------:R-:W4:Y:S08]  /*2350*/  LDC R8, c[0x0][0xb20] ;  /* 0x0002c800ff087b82 */ /* 0x000f300000000800 */
[----:B------:R-:W3:Y:S01]  /*2360*/  LDC R12, c[0x0][0xb0c] ;  /* 0x0002c300ff0c7b82 */ /* 0x000ee20000000800 */
[----:B-1----:R-:W-:Y:S01]  /*2370*/  IMAD.HI.U32 R9, R0, R5, RZ ;  /* 0x0000000500097227 */ /* 0x002fe200078e00ff */
[----:B------:R-:W-:-:S03]  /*2380*/  ISETP.NE.AND P1, PT, R4, 0x1, PT ;  /* 0x000000010400780c */ /* 0x000fc60003f25270 */
[----:B------:R-:W-:-:S03]  /*2390*/  IMAD.HI.U32 R5, R13, R5, RZ ;  /* 0x000000050d057227 */ /* 0x000fc600078e00ff */
[----:B------:R-:W1:Y:S01]  /*23a0*/  LDC.64 R2, c[0x0][0xb28] ;  /* 0x0002ca00ff027b82 */ /* 0x000e620000000a00 */
[----:B--2---:R-:W-:-:S04]  /*23b0*/  IMAD.HI.U32 R14, R11, R6, RZ ;  /* 0x000000060b0e7227 */ /* 0x004fc800078e00ff */
[----:B------:R-:W-:Y:S01]  /*23c0*/  IMAD.HI.U32 R16, R15, R6, RZ ;  /* 0x000000060f107227 */ /* 0x000fe200078e00ff */
[----:B------:R-:W-:Y:S02]  /*23d0*/  SHF.R.U32.HI R14, RZ, R7, R14 ;  /* 0x00000007ff0e7219 */ /* 0x000fe4000001160e */
[-C--:B----4-:R-:W-:Y:S02]  /*23e0*/  SHF.R.U32.HI R9, RZ, R8.reuse, R9 ;  /* 0x00000008ff097219 */ /* 0x090fe40000011609 */
[----:B------:R-:W-:Y:S02]  /*23f0*/  SHF.R.U32.HI R8, RZ, R8, R5 ;  /* 0x00000008ff087219 */ /* 0x000fe40000011605 */
[----:B------:R-:W-:Y:S02]  /*2400*/  SEL R9, R0, R9, !P1 ;  /* 0x0000000900097207 */ /* 0x000fe40004800000 */
[----:B------:R-:W-:Y:S02]  /*2410*/  SHF.R.U32.HI R16, RZ, R7, R16 ;  /* 0x00000007ff107219 */ /* 0x000fe40000011610 */
[----:B---3--:R-:W-:-:S02]  /*2420*/  ISETP.NE.AND P2, PT, R12, 0x1, PT ;  /* 0x000000010c00780c */ /* 0x008fc40003f45270 */
[----:B------:R-:W-:Y:S02]  /*2430*/  SEL R5, R13, R8, !P1 ;  /* 0x000000080d057207 */ /* 0x000fe40004800000 */
[----:B------:R-:W-:Y:S02]  /*2440*/  SEL R17, R11, R14, !P2 ;  /* 0x0000000e0b117207 */ /* 0x000fe40005000000 */
[----:B------:R-:W-:Y:S01]  /*2450*/  SEL R7, R15, R16, !P2 ;  /* 0x000000100f077207 */ /* 0x000fe20005000000 */
[----:B-1----:R-:W-:-:S04]  /*2460*/  IMAD.HI.U32 R14, R9, R2, RZ ;  /* 0x00000002090e7227 */ /* 0x002fc800078e00ff */
[----:B------:R-:W-:Y:S01]  /*2470*/  IMAD.HI.U32 R6, R17, R2, RZ ;  /* 0x0000000211067227 */ /* 0x000fe200078e00ff */
[----:B------:R-:W-:-:S04]  /*2480*/  @P3 SHF.R.U32.HI R9, RZ, R3, R14 ;  /* 0x00000003ff093219 */ /* 0x000fc8000001160e */
        /* <DEDUP_REMOVED lines=8> */
[----:B------:R-:W-:-:S04]  /*2510*/  @!P1 IMAD.HI.U32 R8, R7, R2, RZ ;  /* 0x0000000207089227 */ /* 0x000fc800078e00ff */
[----:B------:R-:W-:Y:S01]  /*2520*/  IMAD.MOV R2, RZ, RZ, -R6 ;  /* 0x000000ffff027224 */ /* 0x000fe200078e0a06 */
[----:B------:R-:W-:-:S03]  /*2530*/  @!P1 SHF.R.U32.HI R8, RZ, R3, R8 ;  /* 0x00000003ff089219 */ /* 0x000fc60000011608 */
[----:B------:R-:W-:Y:S01]  /*2540*/  IMAD R2, R26, R2, R5 ;  /* 0x000000021a027224 */ /* 0x000fe200078e0205 */
[----:B------:R-:W-:Y:S02]  /*2550*/  @!P1 SEL R3, R7, R8, !P3 ;  /* 0x0000000807039207 */ /* 0x000fe40005800000 */
[----:B------:R-:W-:-:S03]  /*2560*/  IADD3 R8, PT, PT, -R5, RZ, RZ ;  /* 0x000000ff05087210 */ /* 0x000fc60007ffe1ff */
[--C-:B------:R-:W-:Y:S02]  /*2570*/  @!P1 IMAD.IADD R6, R6, 0x1, -R3.reuse ;  /* 0x0000000106069824 */ /* 0x100fe400078e0a03 */
[----:B------:R-:W-:Y:S01]  /*2580*/  @!P1 IMAD R3, R2, R17, R3 ;  /* 0x0000001102039224 */ /* 0x000fe200078e0203 */
[----:B------:R-:W-:Y:S01]  /*2590*/  IADD3 R2, PT, PT, -R7, RZ, RZ ;  /* 0x000000ff07027210 */ /* 0x000fe20007ffe1ff */
[----:B------:R-:W-:Y:S02]  /*25a0*/  @!P1 IMAD R5, R26, R6, R7 ;  /* 0x000000061a059224 */ /* 0x000fe400078e0207 */
[----:B------:R-:W-:Y:S02]  /*25b0*/  IMAD R8, R4, R8, R13 ;  /* 0x0000000804087224 */ /* 0x000fe400078e020d */
[----:B------:R-:W-:Y:S02]  /*25c0*/  @!P1 IMAD.MOV.U32 R7, RZ, RZ, R3 ;  /* 0x000000ffff079224 */ /* 0x000fe400078e0003 */
[----:B------:R-:W-:-:S02]  /*25d0*/  IMAD R2, R12, R2, R15 ;  /* 0x000000020c027224 */ /* 0x000fc400078e020f */
[----:B------:R-:W-:Y:S02]  /*25e0*/  IMAD R13, R5, R4, R8 ;  /* 0x00000004050d7224 */ /* 0x000fe400078e0208 */
[----:B------:R-:W-:Y:S02]  /*25f0*/  IMAD R15, R7, R12, R2 ;  /* 0x0000000c070f7224 */ /* 0x000fe400078e0202 */
.L_x_31:
[----:B------:R-:W1:Y:S02]  /*2600*/  LDCU UR4, c[0x0][0xb30] ;  /* 0x00016600ff0477ac */ /* 0x000e640008000800 */
[----:B-1----:R-:W-:-:S09]  /*2610*/  UISETP.NE.AND UP0, UPT, UR4, 0x1, UPT ;  /* 0x000000010400788c */ /* 0x002fd2000bf05270 */
[----:B------:R-:W-:Y:S05]  /*2620*/  BRA.U UP0, `(.L_x_32) ;  /* 0x0000000100407547 */ /* 0x000fea000b800000 */
[----:B------:R-:W1:Y:S08]  /*2630*/  LDC.64 R4, c[0x0][0xb10] ;  /* 0x0002c400ff047b82 */ /* 0x000e700000000a00 */
[----:B------:R-:W4:Y:S08]  /*2640*/  LDC.64 R2, c[0x0][0xb18] ;  /* 0x0002c600ff027b82 */ /* 0x000f300000000a00 */
[----:B------:R-:W2:Y:S08]  /*2650*/  LDC R6, c[0x0][0xb20] ;  /* 0x0002c800ff067b82 */ /* 0x000eb00000000800 */
[----:B------:R-:W3:Y:S01]  /*2660*/  LDC R8, c[0x0][0xb0c] ;  /* 0x0002c300ff087b82 */ /* 0x000ee20000000800 */
[----:B-1----:R-:W-:-:S05]  /*2670*/  IMAD.HI.U32 R4, R15, R4, RZ ;  /* 0x000000040f047227 */ /* 0x002fca00078e00ff */
[----:B------:R-:W-:Y:S01]  /*2680*/  SHF.R.U32.HI R4, RZ, R5, R4 ;  /* 0x00000005ff047219 */ /* 0x000fe20000011604 */
[----:B----4-:R-:W-:Y:S01]  /*2690*/  IMAD.HI.U32 R3, R13, R3, RZ ;  /* 0x000000030d037227 */ /* 0x010fe200078e00ff */
[----:B------:R-:W-:-:S04]  /*26a0*/  ISETP.NE.AND P1, PT, R2, 0x1, PT ;  /* 0x000000010200780c */ /* 0x000fc80003f25270 */
[----:B--2---:R-:W-:-:S04]  /*26b0*/  SHF.R.U32.HI R6, RZ, R6, R3 ;  /* 0x00000006ff067219 */ /* 0x004fc80000011603 */
[----:B------:R-:W-:Y:S02]  /*26c0*/  SEL R3, R13, R6, !P1 ;  /* 0x000000060d037207 */ /* 0x000fe40004800000 */
[----:B---3--:R-:W-:-:S04]  /*26d0*/  ISETP.NE.AND P2, PT, R8, 0x1, PT ;  /* 0x000000010800780c */ /* 0x008fc80003f45270 */
[----:B------:R-:W-:-:S05]  /*26e0*/  SEL R4, R15, R4, !P2 ;  /* 0x000000040f047207 */ /* 0x000fca0005000000 */
[----:B------:R-:W-:Y:S02]  /*26f0*/  IMAD.IADD R5, R3, 0x1, -R4 ;  /* 0x0000000103057824 */ /* 0x000fe400078e0a04 */
[----:B------:R-:W-:Y:S02]  /*2700*/  IMAD.IADD R3, R4, 0x1, -R3 ;  /* 0x0000000104037824 */ /* 0x000fe400078e0a03 */
[----:B------:R-:W-:Y:S02]  /*2710*/  IMAD R15, R5, R8, R15 ;  /* 0x00000008050f7224 */ /* 0x000fe400078e020f */
[----:B------:R-:W-:-:S07]  /*2720*/  IMAD R13, R3, R2, R13 ;  /* 0x00000002030d7224 */ /* 0x000fce00078e020d */
.L_x_32:
[----:B------:R-:W-:Y:S01]  /*2730*/  UMOV UR20, UR31 ;  /* 0x0000001f00147c82 */ /* 0x000fe20008000000 */
[----:B------:R-:W-:Y:S01]  /*2740*/  PLOP3.LUT P1, PT, PT, PT, PT, 0x80, 0x8 ;  /* 0x000000000008781c */ /* 0x000fe20003f2f070 */
[----:B------:R-:W-:Y:S01]  /*2750*/  IMAD.IADD R41, R15, 0x1, R72 ;  /* 0x000000010f297824 */ /* 0x000fe200078e0248 */
[----:B------:R-:W-:Y:S01]  /*2760*/  LOP3.LUT R10, R10, 0x1, RZ, 0x3c, !PT ;  /* 0x000000010a0a7812 */ /* 0x000fe200078e3cff */
[----:B------:R-:W-:Y:S01]  /*2770*/  IMAD.IADD R18, R13, 0x1, R70 ;  /* 0x000000010d127824 */ /* 0x000fe200078e0246 */
[----:B------:R-:W-:Y:S09]  /*2780*/  @P4 BRA `(.L_x_33) ;  /* 0xffffffec00684947 */ /* 0x000ff2000383ffff */
[----:B------:R-:W-:Y:S01]  /*2790*/  UIADD3 UR22, UPT, UPT, UR22, 0x60, URZ ;  /* 0x0000006016167890 */ /* 0x000fe2000fffe0ff */
[----:B------:R-:W-:-:S03]  /*27a0*/  MOV R3, UR33 ;  /* 0x0000002100037c02 */ /* 0x000fc60008000f00 */
[----:B------:R-:W-:Y:S01]  /*27b0*/  ULEA UR4, UR32, UR22, 0x3 ;  /* 0x0000001620047291 */ /* 0x000fe2000f8e18ff */
[----:B------:R-:W-:-:S08]  /*27c0*/  SHF.L.U32 R3, R3, 0x1f, RZ ;  /* 0x0000001f03037819 */ /* 0x000fd000000006ff */
[----:B------:R-:W1:Y:S02]  /*27d0*/  SYNCS.PHASECHK.TRANS64.TRYWAIT P0, [UR4], R3 ;  /* 0x00000003ff0075a7 */ /* 0x000e640008001104 */
[----:B-1----:R-:W-:Y:S05]  /*27e0*/  @!P0 BRA `(.L_x_34) ;  /* 0x0000005000488947 */ /* 0x002fea0003800000 */
.L_x_121:
[----:B------:R-:W-:-:S04]  /*27f0*/  UIADD3 UR6, UPT, UPT, UR32, 0x1, URZ ;  /* 0x0000000120067890 */ /* 0x000fc8000fffe0ff */
[----:B------:R-:W-:-:S04]  /*2800*/  UISETP.NE.AND UP0, UPT, UR6, 0xc, UPT ;  /* 0x0000000c0600788c */ /* 0x000fc8000bf05270 */
[----:B------:R-:W-:Y:S02]  /*2810*/  USEL UR5, URZ, 0x1, UP0 ;  /* 0x00000001ff057887 */ /* 0x000fe40008000000 */
[----:B------:R-:W-:Y:S02]  /*2820*/  USEL UR6, UR6, URZ, UP0 ;  /* 0x000000ff06067287 */ /* 0x000fe40008000000 */
[----:B------:R-:W-:Y:S02]  /*2830*/  ULOP3.LUT UR5, UR33, UR5, URZ, 0x3c, !UPT ;  /* 0x0000000521057292 */ /* 0x000fe4000f8e3cff */
[----:B------:R-:W-:-:S04]  /*2840*/  ULEA UR4, UR6, UR22, 0x3 ;  /* 0x0000001606047291 */ /* 0x000fc8000f8e18ff */
[----:B-1----:R-:W-:-:S04]  /*2850*/  MOV R3, UR5 ;  /* 0x0000000500037c02 */ /* 0x002fc80008000f00 */
[----:B------:R-:W-:-:S04]  /*2860*/  SHF.L.U32 R3, R3, 0x1f, RZ ;  /* 0x0000001f03037819 */ /* 0x000fc800000006ff */
[----:B------:R-:W1:Y:S02]  /*2870*/  SYNCS.PHASECHK.TRANS64.TRYWAIT P0, [UR4], R3 ;  /* 0x00000003ff0075a7 */ /* 0x000e640008001104 */
[----:B-1----:R-:W-:Y:S05]  /*2880*/  @!P0 BRA `(.L_x_35) ;  /* 0x0000005000388947 */ /* 0x002fea0003800000 */
.L_x_123:
        /* <DEDUP_REMOVED lines=10> */
.L_x_125:
        /* <DEDUP_REMOVED lines=10> */
.L_x_127:
        /* <DEDUP_REMOVED lines=10> */
.L_x_129:
        /* <DEDUP_REMOVED lines=10> */
.L_x_131:
        /* <DEDUP_REMOVED lines=10> */
.L_x_133:
        /* <DEDUP_REMOVED lines=10> */
.L_x_135:
        /* <DEDUP_REMOVED lines=10> */
.L_x_137:
        /* <DEDUP_REMOVED lines=10> */
.L_x_139:
        /* <DEDUP_REMOVED lines=10> */
.L_x_141:
[----:B------:R-:W-:-:S04]  /*2e30*/  UIADD3 UR6, UPT, UPT, UR6, 0x1, URZ ;  /* 0x0000000106067890 */ /* 0x000fc8000fffe0ff */
[----:B------:R-:W-:-:S04]  /*2e40*/  UISETP.NE.AND UP0, UPT, UR6, 0xc, UPT ;  /* 0x0000000c0600788c */ /* 0x000fc8000bf05270 */
[----:B------:R-:W-:Y:S02]  /*2e50*/  USEL UR4, URZ, 0x1, UP0 ;  /* 0x00000001ff047887 */ /* 0x000fe40008000000 */
[----:B------:R-:W-:Y:S02]  /*2e60*/  USEL UR6, UR6, URZ, UP0 ;  /* 0x000000ff06067287 */ /* 0x000fe40008000000 */
[----:B------:R-:W-:Y:S02]  /*2e70*/  ULOP3.LUT UR4, UR5, UR4, URZ, 0x3c, !UPT ;  /* 0x0000000405047292 */ /* 0x000fe4000f8e3cff */
[----:B------:R-:W-:-:S04]  /*2e80*/  ULEA UR6, UR6, UR22, 0x3 ;  /* 0x0000001606067291 */ /* 0x000fc8000f8e18ff */
[----:B------:R-:W-:Y:S02]  /*2e90*/  IMAD.U32 R2, RZ, RZ, UR4 ;  /* 0x00000004ff027e24 */ /* 0x000fe4000f8e00ff */
[----:B-1----:R-:W-:-:S03]  /*2ea0*/  MOV R0, UR6 ;  /* 0x0000000600007c02 */ /* 0x002fc60008000f00 */
[----:B------:R-:W-:-:S07]  /*2eb0*/  SHF.L.U32 R3, R2, 0x1f, RZ ;  /* 0x0000001f02037819 */ /* 0x000fce00000006ff */
.L_x_45:
[----:B-1----:R1:W4:Y:S02]  /*2ec0*/  SYNCS.PHASECHK.TRANS64.TRYWAIT P0, [R0+URZ], R3 ;  /* 0x00000003000075a7 */ /* 0x00232400080011ff */
[----:B----4-:R-:W-:Y:S05]  /*2ed0*/  @!P0 NANOSLEEP.SYNCS 0x989680 ;  /* 0x009896800000895d */ /* 0x010fea0003900000 */
[----:B------:R-:W4:Y:S02]  /*2ee0*/  @!P0 SYNCS.PHASECHK.TRANS64 P0, [R0+URZ], R3 ;  /* 0x00000003000085a7 */ /* 0x000f2400080010ff */
[----:B----4-:R-:W-:Y:S05]  /*2ef0*/  @P0 EXIT ;  /* 0x000000000000094d */ /* 0x010fea0003800000 */
[----:B------:R-:W-:Y:S05]  /*2f00*/  BRA `(.L_x_45) ;  /* 0xfffffffc00ec7947 */ /* 0x000fea000383ffff */
.L_x_17:
[----:B------:R-:W-:-:S04]  /*2f10*/  UISETP.NE.AND UP0, UPT, UR45, URZ, UPT ;  /* 0x000000ff2d00728c */ /* 0x000fc8000bf05270 */
[----:B------:R-:W-:-:S09]  /*2f20*/  UISETP.NE.OR UP0, UPT, UR6, 0x1, UP0 ;  /* 0x000000010600788c */ /* 0x000fd20008705670 */
[----:B------:R-:W-:Y:S05]  /*2f30*/  BRA.U UP0, `(.L_x_46) ;  /* 0x0000000100b07547 */ /* 0x000fea000b800000 */
[----:B------:R-:W-:Y:S01]  /*2f40*/  UMOV UR4, 0x400 ;  /* 0x0000040000047882 */ /* 0x000fe20000000000 */
[----:B------:R-:W-:Y:S01]  /*2f50*/  HFMA2 R3, -RZ, RZ, 0, 5.9604644775390625e-08 ;  /* 0x00000001ff037431 */ /* 0x000fe200000001ff */
[----:B------:R-:W-:Y:S01]  /*2f60*/  ULEA UR45, UR45, UR4, 0x18 ;  /* 0x000000042d2d7291 */ /* 0x000fe2000f8ec0ff */
[----:B------:R-:W-:Y:S01]  /*2f70*/  ISETP.NE.AND P0, PT, R2, RZ, PT ;  /* 0x000000ff0200720c */ /* 0x000fe20003f05270 */
[----:B------:R-:W-:Y:S02]  /*2f80*/  IMAD.MOV.U32 R8, RZ, RZ, RZ ;  /* 0x000000ffff087224 */ /* 0x000fe400078e00ff */
[----:B------:R-:W-:Y:S02]  /*2f90*/  UIADD3 UR6, UPT, UPT, UR45, 0x108, URZ ;  /* 0x000001082d067890 */ /* 0x000fe4000fffe0ff */
[----:B------:R-:W-:Y:S02]  /*2fa0*/  UIADD3 UR7, UPT, UPT, UR45, 0x100, URZ ;  /* 0x000001002d077890 */ /* 0x000fe4000fffe0ff */
[----:B------:R-:W-:-:S12]  /*2fb0*/  UPRMT UR6, URZ, 0x654, UR6 ;  /* 0x00000654ff067896 */ /* 0x000fd80008000006 */
.L_x_49:
[----:B------:R-:W-:Y:S01]  /*2fc0*/  SHF.L.U32 R7, R3, 0x1f, RZ ;  /* 0x0000001f03077819 */ /* 0x000fe200000006ff */
[----:B------:R-:W-:Y:S02]  /*2fd0*/  IMAD.U32 R9, RZ, RZ, UR7 ;  /* 0x00000007ff097e24 */ /* 0x000fe4000f8e00ff */
[----:B------:R-:W-:Y:S01]  /*2fe0*/  @!P0 IMAD.MOV.U32 R5, RZ, RZ, 0x10 ;  /* 0x00000010ff058424 */ /* 0x000fe200078e00ff */
[----:B------:R-:W1:Y:S02]  /*2ff0*/  SYNCS.PHASECHK.TRANS64.TRYWAIT P1, [UR45+0x108], R7 ;  /* 0x00010807ff0075a7 */ /* 0x000e64000802112d */
[----:B------:R-:W-:-:S04]  /*3000*/  PRMT R9, R2, 0x654, R9 ;  /* 0x0000065402097816 */ /* 0x000fc80000000009 */
[----:B------:R-:W-:Y:S01]  /*3010*/  SEL R0, R9, R0, !P0 ;  /* 0x0000000009007207 */ /* 0x000fe20004000000 */
[----:B-1----:R-:W-:Y:S06]  /*3020*/  @!P1 BRA `(.L_x_47) ;  /* 0x0000004c00409947 */ /* 0x002fec0003800000 */
.L_x_143:
[----:B------:R-:W-:Y:S01]  /*3030*/  UIADD3 UR4, UPT, UPT, UR45, 0x140, URZ ;  /* 0x000001402d047890 */ /* 0x000fe2000fffe0ff */
[----:B------:R2:W-:Y:S01]  /*3040*/  @!P0 SYNCS.ARRIVE.TRANS64.RED RZ, [R0+URZ], R5 ;  /* 0x0000000500ff89a7 */ /* 0x0005e200080004ff */
[----:B------:R-:W-:Y:S01]  /*3050*/  UIADD3 UR5, UPT, UPT, UR45, 0x100, URZ ;  /* 0x000001002d057890 */ /* 0x000fe2000fffe0ff */
[----:B------:R-:W-:-:S08]  /*3060*/  LOP3.LUT R3, R3, 0x1, RZ, 0x3c, !PT ;  /* 0x0000000103037812 */ /* 0x000fd000078e3cff */
[----:B------:R-:W-:Y:S06]  /*3070*/  UGETNEXTWORKID.BROADCAST [UR4], [UR5] ;  /* 0x00000000040073ca */ /* 0x000fec0008000100 */
[----:B--2---:R-:W-:-:S04]  /*3080*/  SHF.L.U32 R5, R8, 0x1f, RZ ;  /* 0x0000001f08057819 */ /* 0x004fc800000006ff */
[----:B------:R-:W2:Y:S02]  /*3090*/  SYNCS.PHASECHK.TRANS64.TRYWAIT P1, [UR45+0x100], R5 ;  /* 0x00010005ff0075a7 */ /* 0x000ea4000802112d */
[----:B--2---:R-:W-:Y:S05]  /*30a0*/  @!P1 BRA `(.L_x_48) ;  /* 0x0000004c00389947 */ /* 0x004fea0003800000 */
.L_x_145:
[----:B-1----:R-:W1:Y:S01]  /*30b0*/  LDS.128 R4, [UR45+0x140] ;  /* 0x0001402dff047984 */ /* 0x002e620008000c00 */
[----:B------:R-:W-:Y:S01]  /*30c0*/  LOP3.LUT R8, R8, 0x1, RZ, 0x3c, !PT ;  /* 0x0000000108087812 */ /* 0x000fe200078e3cff */
[----:B------:R-:W-:Y:S01]  /*30d0*/  @!PT LDS RZ, [RZ] ;  /* 0x00000000fffff984 */ /* 0x000fe20000000800 */
[----:B------:R-:W-:Y:S01]  /*30e0*/  @!PT LDS RZ, [RZ] ;  /* 0x00000000fffff984 */ /* 0x000fe20000000800 */
[----:B------:R-:W-:Y:S01]  /*30f0*/  @!PT LDS RZ, [RZ] ;  /* 0x00000000fffff984 */ /* 0x000fe20000000800 */
[----:B------:R-:W-:Y:S01]  /*3100*/  @!PT LDS RZ, [RZ] ;  /* 0x00000000fffff984 */ /* 0x000fe20000000800 */
[----:B------:R2:W-:Y:S06]  /*3110*/  MEMBAR.ALL.CTA ;  /* 0x0000000000007992 */ /* 0x0005ec0000008000 */
[----:B--2---:R-:W2:Y:S02]  /*3120*/  FENCE.VIEW.ASYNC.S ;  /* 0x00000000000073c6 */ /* 0x004ea40000000000 */
[----:B--2---:R-:W-:Y:S01]  /*3130*/  SYNCS.ARRIVE.TRANS64.RED.A1T0 RZ, [UR6], RZ ;  /* 0x000000ffffff79a7 */ /* 0x004fe20008100406 */
[----:B-1----:R-:W-:-:S13]  /*3140*/  LOP3.LUT P1, RZ, R6, 0x1, RZ, 0xc0, !PT ;  /* 0x0000000106ff7812 */ /* 0x002fda000782c0ff */
[----:B------:R-:W-:Y:S05]  /*3150*/  @P1 BRA `(.L_x_49) ;  /* 0xfffffffc00981947 */ /* 0x000fea000383ffff */
[----:B------:R-:W-:-:S04]  /*3160*/  SHF.L.U32 R0, R3, 0x1f, RZ ;  /* 0x0000001f03007819 */ /* 0x000fc800000006ff */
[----:B------:R-:W1:Y:S02]  /*3170*/  SYNCS.PHASECHK.TRANS64 P0, [UR45+0x108], R0 ;  /* 0x00010800ff0075a7 */ /* 0x000e64000800102d */
[----:B-1----:R-:W-:Y:S05]  /*3180*/  @P0 EXIT ;  /* 0x000000000000094d */ /* 0x002fea0003800000 */
[----:B------:R-:W-:-:S07]  /*3190*/  MOV R0, UR45 ;  /* 0x0000002d00007c02 */ /* 0x000fce0008000f00 */
.L_x_50:
[----:B-1----:R-:W-:-:S04]  /*31a0*/  SHF.L.U32 R5, R3, 0x1f, RZ ;  /* 0x0000001f03057819 */ /* 0x002fc800000006ff */
[----:B------:R1:W2:Y:S03]  /*31b0*/  SYNCS.PHASECHK.TRANS64.TRYWAIT P0, [R0+URZ+0x108], R5 ;  /* 0x00010805000075a7 */ /* 0x0002a600080011ff */
[----:B--2---:R-:W-:Y:S05]  /*31c0*/  @!P0 NANOSLEEP.SYNCS 0x989680 ;  /* 0x009896800000895d */ /* 0x004fea0003900000 */
[----:B------:R-:W2:Y:S02]  /*31d0*/  @!P0 SYNCS.PHASECHK.TRANS64 P0, [R0+URZ+0x108], R5 ;  /* 0x00010805000085a7 */ /* 0x000ea400080010ff */
[----:B--2---:R-:W-:Y:S05]  /*31e0*/  @P0 EXIT ;  /* 0x000000000000094d */ /* 0x004fea0003800000 */
[----:B------:R-:W-:Y:S05]  /*31f0*/  BRA `(.L_x_50) ;  /* 0xfffffffc00e87947 */ /* 0x000fea000383ffff */
.L_x_46:
[----:B------:R-:W-:-:S09]  /*3200*/  UISETP.NE.AND UP0, UPT, UR6, URZ, UPT ;  /* 0x000000ff0600728c */ /* 0x000fd2000bf05270 */
[----:B------:R-:W-:Y:S05]  /*3210*/  BRA.U UP0, `(.L_x_51) ;  /* 0x0000000d00787547 */ /* 0x000fea000b800000 */
[----:B------:R-:W-:Y:S01]  /*3220*/  UMOV UR4, 0x40 ;  /* 0x0000004000047882 */ /* 0x000fe20000000000 */
[----:B------:R-:W-:Y:S01]  /*3230*/  NOP ;  /* 0x0000000000007918 */ /* 0x000fe20000000000 */
[----:B------:R-:W-:Y:S01]  /*3240*/  ULEA UR4, UR45, UR4, 0x18 ;  /* 0x000000042d047291 */ /* 0x000fe2000f8ec0ff */
[----:B------:R-:W-:Y:S02]  /*3250*/  UMOV UR5, 0x400 ;  /* 0x0000040000057882 */ /* 0x000fe40000000000 */
[----:B------:R-:W-:-:S06]  /*3260*/  ULEA UR45, UR45, UR5, 0x18 ;  /* 0x000000052d2d7291 */ /* 0x000fcc000f8ec0ff */
[----:B------:R-:W1:Y:S02]  /*3270*/  LDS.U8 R0, [UR4+0x1c] ;  /* 0x00001c04ff007984 */ /* 0x000e640008000000 */
[----:B-1----:R-:W-:-:S13]  /*3280*/  ISETP.NE.AND P0, PT, R0, RZ, PT ;  /* 0x000000ff0000720c */ /* 0x002fda0003f05270 */
[----:B------:R-:W-:Y:S05]  /*3290*/  @P0 BRA `(.L_x_52) ;  /* 0x0000000000580947 */ /* 0x000fea0003800000 */
[----:B------:R-:W-:-:S13]  /*32a0*/  ELECT P0, URZ, PT ;  /* 0x0000000000ff782f */ /* 0x000fda0003800000 */
[----:B------:R-:W-:Y:S05]  /*32b0*/  @!P0 BRA `(.L_x_53) ;  /* 0x0000000000608947 */ /* 0x000fea0003800000 */
[----:B------:R-:W-:Y:S01]  /*32c0*/  UMOV UR5, 0x10 ;  /* 0x0000001000057882 */ /* 0x000fe20000000000 */
[----:B------:R-:W-:Y:S01]  /*32d0*/  HFMA2 R0, -RZ, RZ, 0, 5.9604644775390625e-08 ;  /* 0x00000001ff007431 */ /* 0x000fe200000001ff */
[----:B------:R-:W-:-:S03]  /*32e0*/  MOV R2, 0xffff ;  /* 0x0000ffff00027802 */ /* 0x000fc60000000f00 */
[----:B------:R-:W-:Y:S04]  /*32f0*/  DEPBAR.LE SB1, 0x36 ;  /* 0x00009d800000791a */ /* 0x000fe80000000000 */
[----:B------:R-:W1:Y:S02]  /*3300*/  UTCATOMSWS.FIND_AND_SET.ALIGN UP0, UR5, UR5 ;  /* 0x00000005000575e3 */ /* 0x000e640008000800 */
[----:B-1----:R-:W-:Y:S01]  /*3310*/  MOV R3, UR5 ;  /* 0x0000000500037c02 */ /* 0x002fe20008000f00 */
[----:B------:R-:W-:Y:S06]  /*3320*/  BRA.U UP0, `(.L_x_54) ;  /* 0x0000000100187547 */ /* 0x000fec000b800000 */
.L_x_55:
[----:B------:R-:W-:Y:S05]  /*3330*/  NANOSLEEP 0x64 ;  /* 0x000000640000795d */ /* 0x000fea0003800000 */
[----:B------:R-:W-:-:S05]  /*3340*/  UMOV UR5, 0x10 ;  /* 0x0000001000057882 */ /* 0x000fca0000000000 */
[----:B------:R-:W-:Y:S04]  /*3350*/  DEPBAR.LE SB1, 0x36 ;  /* 0x00009d800000791a */ /* 0x000fe80000000000 */
[----:B------:R-:W1:Y:S02]  /*3360*/  UTCATOMSWS.FIND_AND_SET.ALIGN UP0, UR5, UR5 ;  /* 0x00000005000575e3 */ /* 0x000e640008000800 */
[----:B-1----:R-:W-:Y:S01]  /*3370*/  MOV R3, UR5 ;  /* 0x0000000500037c02 */ /* 0x002fe20008000f00 */
[----:B------:R-:W-:Y:S05]  /*3380*/  BRA.U !UP0, `(.L_x_55) ;  /* 0xfffffffd08e87547 */ /* 0x000fea000b83ffff */
.L_x_54:
[-C--:B------:R-:W-:Y:S02]  /*3390*/  SHF.L.U32 R2, R2, R3.reuse, RZ ;  /* 0x0000000302027219 */ /* 0x080fe400000006ff */
[----:B------:R-:W-:Y:S01]  /*33a0*/  SHF.L.U32 R0, R0, R3, RZ ;  /* 0x0000000300007219 */ /* 0x000fe200000006ff */
[----:B------:R-:W-:Y:S02]  /*33b0*/  IMAD.SHL.U32 R3, R3, 0x20, RZ ;  /* 0x0000002003037824 */ /* 0x000fe400078e00ff */
[----:B------:R1:W-:Y:S04]  /*33c0*/  ATOMS.OR RZ, [UR4+0x14], R2 ;  /* 0x00001402ffff798c */ /* 0x0003e8000b000004 */
[----:B------:R1:W-:Y:S04]  /*33d0*/  ATOMS.OR RZ, [UR4+0x18], R0 ;  /* 0x00001800ffff798c */ /* 0x0003e8000b000004 */
[----:B------:R1:W-:Y:S01]  /*33e0*/  STS [UR45+0x150], R3 ;  /* 0x00015003ff007988 */ /* 0x0003e2000800082d */
[----:B------:R-:W-:Y:S05]  /*33f0*/  BRA `(.L_x_53) ;  /* 0x0000000000107947 */ /* 0x000fea0003800000 */
.L_x_52:
[----:B------:R-:W-:Y:S02]  /*3400*/  MOV R0, 0xffffffff ;  /* 0xffffffff00007802 */ /* 0x000fe40000000f00 */
[----:B------:R-:W-:-:S03]  /*3410*/  MOV R2, 0x3440 ;  /* 0x0000344000027802 */ /* 0x000fc60000000f00 */
[----:B------:R1:W-:Y:S04]  /*3420*/  STS [UR45+0x150], R0 ;  /* 0x00015000ff007988 */ /* 0x0003e8000800082d */
[----:B-1-3-5:R-:W-:Y:S05]  /*3430*/  CALL.REL.NOINC `($__internal_1_$__cuda_sm10x_tcgen05_guardrail_trap_phase_invalid_during_alloc) ;  /* 0x0000004c00d07944 */ /* 0x02afea0003c00000 */
.L_x_53:
[----:B------:R-:W-:Y:S05]  /*3440*/  WARPSYNC.ALL ;  /* 0x0000000000007948 */ /* 0x000fea0003800000 */
[----:B------:R-:W2:Y:S01]  /*3450*/  S2UR UR6, SR_CgaCtaId ;  /* 0x00000000000679c3 */ /* 0x000ea20000008800 */
[----:B------:R-:W-:Y:S01]  /*3460*/  UMOV UR4, 0x400 ;  /* 0x0000040000047882 */ /* 0x000fe20000000000 */
[----:B------:R-:W-:-:S06]  /*3470*/  NOP ;  /* 0x0000000000007918 */ /* 0x000fcc0000000000 */
[----:B------:R-:W-:Y:S06]  /*3480*/  BAR.ARV 0x6, 0xa0 ;  /* 0x0182800000007b1d */ /* 0x000fec0000002000 */
[----:B------:R-:W-:Y:S01]  /*3490*/  IMAD.MOV.U32 R8, RZ, RZ, 0x1 ;  /* 0x00000001ff087424 */ /* 0x000fe200078e00ff */
[----:B------:R-:W-:Y:S01]  /*34a0*/  UMOV UR15, URZ ;  /* 0x000000ff000f7c82 */ /* 0x000fe20008000000 */
[----:B------:R-:W-:Y:S01]  /*34b0*/  UMOV UR14, URZ ;  /* 0x000000ff000e7c82 */ /* 0x000fe20008000000 */
[----:B------:R-:W-:Y:S01]  /*34c0*/  UMOV UR24, 0x0 ;  /* 0x0000000000187882 */ /* 0x000fe20000000000 */
[----:B------:R-:W-:Y:S01]  /*34d0*/  UMOV UR25, 0x4100910 ;  /* 0x0410091000197882 */ /* 0x000fe20000000000 */
[----:B------:R-:W-:Y:S01]  /*34e0*/  UMOV UR22, 0x0 ;  /* 0x0000000000167882 */ /* 0x000fe20000000000 */
[----:B------:R-:W-:Y:S01]  /*34f0*/  UMOV UR23, 0x4100910 ;  /* 0x0410091000177882 */ /* 0x000fe20000000000 */
[----:B------:R-:W-:Y:S01]  /*3500*/  UMOV UR20, 0x0 ;  /* 0x0000000000147882 */ /* 0x000fe20000000000 */
[----:B------:R-:W-:Y:S01]  /*3510*/  UMOV UR21, 0x4100910 ;  /* 0x0410091000157882 */ /* 0x000fe20000000000 */
[----:B------:R-:W-:Y:S01]  /*3520*/  UMOV UR18, 0x0 ;  /* 0x0000000000127882 */ /* 0x000fe20000000000 */
[----:B--2---:R-:W-:Y:S01]  /*3530*/  ULEA UR6, UR6, UR4, 0x18 ;  /* 0x0000000406067291 */ /* 0x004fe2000f8ec0ff */
[----:B------:R-:W2:Y:S03]  /*3540*/  LDCU.64 UR4, c[0x0][0x388] ;  /* 0x00007100ff0477ac */ /* 0x000ea60008000a00 */
[----:B------:R-:W-:-:S02]  /*3550*/  UIADD3 UR9, UPT, UPT, UR6, 0x6800, URZ ;  /* 0x0000680006097890 */ /* 0x000fc4000fffe0ff */
[----:B------:R-:W-:-:S03]  /*3560*/  UIADD3 UR10, UPT, UPT, UR6, 0x1e800, URZ ;  /* 0x0001e800060a7890 */ /* 0x000fc6000fffe0ff */
[----:B------:R-:W1:Y:S01]  /*3570*/  LDS R9, [UR6+0x150] ;  /* 0x00015006ff097984 */ /* 0x000e620008000800 */
[----:B------:R-:W-:Y:S02]  /*3580*/  USHF.R.U32.HI UR9, URZ, 0x4, UR9 ;  /* 0x00000004ff097899 */ /* 0x000fe40008011609 */
[----:B------:R-:W-:Y:S02]  /*3590*/  USHF.R.U32.HI UR10, URZ, 0x4, UR10 ;  /* 0x00000004ff0a7899 */ /* 0x000fe4000801160a */
[----:B------:R-:W-:Y:S02]  /*35a0*/  ULOP3.LUT UR9, UR9, 0x3fff, URZ, 0xc0, !UPT ;  /* 0x00003fff09097892 */ /* 0x000fe4000f8ec0ff */
[----:B------:R-:W-:Y:S02]  /*35b0*/  ULOP3.LUT UR10, UR10, 0x3fff, URZ, 0xc0, !UPT ;  /* 0x00003fff0a0a7892 */ /* 0x000fe4000f8ec0ff */
[----:B------:R-:W-:Y:S02]  /*35c0*/  ULOP3.LUT UR9, UR9, 0x10000, URZ, 0xfc, !UPT ;  /* 0x0001000009097892 */ /* 0x000fe4000f8efcff */
[----:B--2---:R-:W-:-:S02]  /*35d0*/  UIADD3 UR7, UPT, UPT, UR4, 0x1f, URZ ;  /* 0x0000001f04077890 */ /* 0x004fc4000fffe0ff */
[----:B------:R-:W-:Y:S02]  /*35e0*/  ULOP3.LUT UR10, UR10, 0x10000, URZ, 0xfc, !UPT ;  /* 0x000100000a0a7892 */ /* 0x000fe4000f8efcff */
[----:B------:R-:W-:Y:S01]  /*35f0*/  USHF.R.S32.HI UR4, URZ, 0x1f, UR7 ;  /* 0x0000001fff047899 */ /* 0x000fe20008011407 */
[----:B------:R-:W-:-:S03]  /*3600*/  UMOV UR19, 0x4100910 ;  /* 0x0410091000137882 */ /* 0x000fc60000000000 */
[----:B------:R-:W-:-:S04]  /*3610*/  ULEA.HI UR7, UR4, UR7, URZ, 0x5 ;  /* 0x0000000704077291 */ /* 0x000fc8000f8f28ff */
[----:B------:R-:W-:-:S03]  /*3620*/  USHF.R.S32.HI UR7, URZ, 0x5, UR7 ;  /* 0x00000005ff077899 */ /* 0x000fc60008011407 */
[----:B------:R-:W2:Y:S01]  /*3630*/  LDCU UR4, c[0x0][0x390] ;  /* 0x00007200ff0477ac */ /* 0x000ea20008000800 */
[----:B------:R-:W-:Y:S02]  /*3640*/  UIMAD UR7, UR7, UR5, URZ ;  /* 0x00000005070772a4 */ /* 0x000fe4000f8e02ff */
[----:B------:R-:W-:-:S04]  /*3650*/  UIADD3 UR5, UPT, UPT, UR6, 0x108, URZ ;  /* 0x0000010806057890 */ /* 0x000fc8000fffe0ff */
[----:B------:R-:W-:Y:S01]  /*3660*/  UPRMT UR5, URZ, 0x654, UR5 ;  /* 0x00000654ff057896 */ /* 0x000fe20008000005 */
[C---:B-1----:R-:W-:Y:S01]  /*3670*/  VIADD R3, R9.reuse, 0x40 ;  /* 0x0000004009037836 */ /* 0x042fe20000000000 */
[----:B------:R-:W-:Y:S01]  /*3680*/  LOP3.LUT R2, R9, 0xffff, RZ, 0xc0, !PT ;  /* 0x0000ffff09027812 */ /* 0x000fe200078ec0ff */
[----:B--2---:R-:W-:-:S03]  /*3690*/  UIMAD UR4, UR7, UR4, URZ ;  /* 0x00000004070472a4 */ /* 0x004fc6000f8e02ff */
[----:B------:R-:W-:Y:S01]  /*36a0*/  LOP3.LUT R3, R3, 0xffff, RZ, 0xc0, !PT ;  /* 0x0000ffff03037812 */ /* 0x000fe200078ec0ff */
[----:B------:R-:W-:-:S04]  /*36b0*/  UIADD3 UR16, UPT, UPT, UR4, -0x1, URZ ;  /* 0xffffffff04107890 */ /* 0x000fc8000fffe0ff */
[----:B------:R1:W-:Y:S01]  /*36c0*/  STL.64 [R1], R2 ;  /* 0x0000000201007387 */ /* 0x0003e20000100a00 */
[----:B------:R-:W-:Y:S01]  /*36d0*/  UISETP.GE.AND UP2, UPT, UR4, 0x1, UPT ;  /* 0x000000010400788c */ /* 0x000fe2000bf46270 */
[----:B-1----:R-:W-:-:S10]  /*36e0*/  CS2R R2, SRZ ;  /* 0x0000000000027805 */ /* 0x002fd4000001ff00 */
.L_x_62:
[----:B-1----:R-:W-:-:S04]  /*36f0*/  SHF.L.U32 R5, R3, 0x1f, RZ ;  /* 0x0000001f03057819 */ /* 0x002fc800000006ff */
[----:B------:R-:W1:Y:S02]  /*3700*/  SYNCS.PHASECHK.TRANS64.TRYWAIT P0, [UR6+0x100], R5 ;  /* 0x00010005ff0075a7 */ /* 0x000e640008001106 */
[----:B-12-4-:R-:W-:Y:S05]  /*3710*/  @!P0 BRA `(.L_x_56) ;  /* 0x0000004400b48947 */ /* 0x016fea0003800000 */
.L_x_147:
[----:B-1----:R-:W1:Y:S01]  /*3720*/  LDS.128 R4, [UR6+0x140] ;  /* 0x00014006ff047984 */ /* 0x002e620008000c00 */
[----:B------:R-:W-:Y:S01]  /*3730*/  ULEA UR8, UR15, UR6, 0x3 ;  /* 0x000000060f087291 */ /* 0x000fe2000f8e18ff */
[----:B------:R-:W-:Y:S01]  /*3740*/  SHF.L.U32 R0, R8, 0x1f, RZ ;  /* 0x0000001f08007819 */ /* 0x000fe200000006ff */
[----:B------:R-:W-:Y:S01]  /*3750*/  @!PT LDS RZ, [RZ] ;  /* 0x00000000fffff984 */ /* 0x000fe20000000800 */
[----:B------:R-:W-:Y:S01]  /*3760*/  @!PT LDS RZ, [RZ] ;  /* 0x00000000fffff984 */ /* 0x000fe20000000800 */
[----:B------:R-:W-:Y:S01]  /*3770*/  @!PT LDS RZ, [RZ] ;  /* 0x00000000fffff984 */ /* 0x000fe20000000800 */
[----:B------:R-:W-:Y:S01]  /*3780*/  @!PT LDS RZ, [RZ] ;  /* 0x00000000fffff984 */ /* 0x000fe20000000800 */
[----:B------:R2:W-:Y:S06]  /*3790*/  MEMBAR.ALL.CTA ;  /* 0x0000000000007992 */ /* 0x0005ec0000008000 */
[----:B--2---:R-:W2:Y:S02]  /*37a0*/  FENCE.VIEW.ASYNC.S ;  /* 0x00000000000073c6 */ /* 0x004ea40000000000 */
[----:B--2---:R-:W-:Y:S01]  /*37b0*/  SYNCS.ARRIVE.TRANS64.RED.A1T0 RZ, [UR5], RZ ;  /* 0x000000ffffff79a7 */ /* 0x004fe20008100405 */
[----:B------:R-:W2:Y:S01]  /*37c0*/  SYNCS.PHASECHK.TRANS64.TRYWAIT P0, [UR8+0x120], R0 ;  /* 0x00012000ff0075a7 */ /* 0x000ea20008001108 */
[----:B-1----:R-:W-:Y:S01]  /*37d0*/  LOP3.LUT P3, RZ, R6, 0x1, RZ, 0xc0, !PT ;  /* 0x0000000106ff7812 */ /* 0x002fe2000786c0ff */
[----:B--2---:R-:W-:-:S12]  /*37e0*/  @!P0 BRA `(.L_x_57) ;  /* 0x0000004400988947 */ /* 0x004fd80003800000 */
.L_x_149:
[----:B------:R-:W-:Y:S05]  /*37f0*/  BRA.U !UP2, `(.L_x_58) ;  /* 0x000000010af07547 */ /* 0x000fea000b800000 */
[----:B-1----:R-:W-:Y:S01]  /*3800*/  IMAD.U32 R0, RZ, RZ, UR15 ;  /* 0x0000000fff007e24 */ /* 0x002fe2000f8e00ff */
[----:B------:R-:W-:-:S04]  /*3810*/  ULEA UR4, UR14, UR6, 0x3 ;  /* 0x000000060e047291 */ /* 0x000fc8000f8e18ff */
[----:B------:R-:W-:Y:S02]  /*3820*/  LEA R4, R0, R1, 0x2 ;  /* 0x0000000100047211 */ /* 0x000fe400078e10ff */
[----:B------:R-:W-:-:S04]  /*3830*/  SHF.L.U32 R0, R2, 0x1f, RZ ;  /* 0x0000001f02007819 */ /* 0x000fc800000006ff */
[----:B------:R-:W5:Y:S01]  /*3840*/  LDL R4, [R4] ;  /* 0x0000000004047983 */ /* 0x000f620000100800 */
[----:B------:R1:W2:Y:S01]  /*3850*/  SYNCS.PHASECHK.TRANS64.TRYWAIT P2, [UR4], R0 ;  /* 0x00000000ff0075a7 */ /* 0x0002a20008041104 */
[----:B------:R-:W-:Y:S01]  /*3860*/  UPLOP3.LUT UP3, UPT, UPT, UPT, UPT, 0x40, 0x4 ;  /* 0x000000000004789c */ /* 0x000fe20003f6e870 */
[----:B------:R-:W-:Y:S01]  /*3870*/  UMOV UR13, UR16 ;  /* 0x00000010000d7c82 */ /* 0x000fe20008000000 */
[----:B------:R-:W-:-:S09]  /*3880*/  UMOV UR12, UR14 ;  /* 0x0000000e000c7c82 */ /* 0x000fd20008000000 */
.L_x_61:
[----:B----4-:R-:W-:Y:S01]  /*3890*/  ULEA UR7, UR12, UR6, 0x3 ;  /* 0x000000060c077291 */ /* 0x010fe2000f8e18ff */
[----:B-12---:R-:W-:Y:S11]  /*38a0*/  @P2 BRA `(.L_x_59) ;  /* 0x00000000000c2947 */ /* 0x006ff60003800000 */
[----:B------:R-:W-:Y:S04]  /*38b0*/  SHF.L.U32 R5, R2, 0x1f, RZ ;  /* 0x0000001f02057819 */ /* 0x000fe800000006ff */
[----:B------:R-:W2:Y:S02]  /*38c0*/  SYNCS.PHASECHK.TRANS64.TRYWAIT P0, [UR7], R5 ;  /* 0x00000005ff0075a7 */ /* 0x000ea40008001107 */
[----:B--2---:R-:W-:Y:S05]  /*38d0*/  @!P0 BRA `(.L_x_60) ;  /* 0x0000004400748947 */ /* 0x004fea0003800000 */
.L_x_59:
[----:B------:R-:W-:Y:S01]  /*38e0*/  UISETP.NE.AND UP0, UPT, UR13, URZ, UPT ;  /* 0x000000ff0d00728c */ /* 0x000fe2000bf05270 */
[----:B------:R-:W-:Y:S01]  /*38f0*/  PLOP3.LUT P2, PT, PT, PT, PT, 0x80, 0x8 ;  /* 0x000000000008781c */ /* 0x000fe20003f4f070 */
[----:B------:R-:W-:Y:S01]  /*3900*/  UIADD3 UR14, UPT, UPT, UR12, 0x1, URZ ;  /* 0x000000010c0e7890 */ /* 0x000fe2000fffe0ff */
[----:B------:R-:W-:Y:S03]  /*3910*/  ELECT P1, URZ, PT ;  /* 0x0000000000ff782f */ /* 0x000fe60003820000 */
[----:B------:R-:W-:Y:S01]  /*3920*/  UISETP.NE.AND UP1, UPT, UR14, 0xc, UPT ;  /* 0x0000000c0e00788c */ /* 0x000fe2000bf25270 */
[----:B------:R-:W-:Y:S01]  /*3930*/  PLOP3.LUT P0, PT, PT, PT, UP0, 0x80, 0x8 ;  /* 0x000000000008781c */ /* 0x000fe20003f0f008 */
[----:B------:R-:W-:Y:S02]  /*3940*/  ULEA UR26, UR12, UR10, 0x9 ;  /* 0x0000000a0c1a7291 */ /* 0x000fe4000f8e48ff */
[----:B------:R-:W-:Y:S02]  /*3950*/  USEL UR11, URZ, 0x1, UP1 ;  /* 0x00000001ff0b7887 */ /* 0x000fe40008800000 */
[----:B------:R-:W-:Y:S02]  /*3960*/  USEL UR14, UR14, URZ, UP1 ;  /* 0x000000ff0e0e7287 */ /* 0x000fe40008800000 */
[----:B------:R-:W-:Y:S02]  /*3970*/  ULEA UR28, UR12, UR9, 0x9 ;  /* 0x000000090c1c7291 */ /* 0x000fe4000f8e48ff */
[----:B------:R-:W-:Y:S01]  /*3980*/  @UP0 ULEA UR4, UR14, UR6, 0x3 ;  /* 0x000000060e040291 */ /* 0x000fe2000f8e18ff */
[----:B------:R-:W-:Y:S01]  /*3990*/  LOP3.LUT R2, R2, UR11, RZ, 0x3c, !PT ;  /* 0x0000000b02027c12 */ /* 0x000fe2000f8e3cff */
[----:B------:R-:W-:Y:S02]  /*39a0*/  UIADD3 UR36, UPT, UPT, UR26, 0x2, URZ ;  /* 0x000000021a247890 */ /* 0x000fe4000fffe0ff */
[----:B------:R-:W-:Y:S01]  /*39b0*/  UIADD3 UR34, UPT, UPT, UR28, 0x2, URZ ;  /* 0x000000021c227890 */ /* 0x000fe2000fffe0ff */
[----:B-1----:R-:W-:Y:S01]  /*39c0*/  @P0 SHF.L.U32 R0, R2, 0x1f, RZ ;  /* 0x0000001f02000819 */ /* 0x002fe200000006ff */
[----:B------:R-:W-:Y:S02]  /*39d0*/  UIADD3 UR32, UPT, UPT, UR26, 0x4, URZ ;  /* 0x000000041a207890 */ /* 0x000fe4000fffe0ff */
[----:B------:R-:W-:Y:S01]  /*39e0*/  UIADD3 UR30, UPT, UPT, UR28, 0x4, URZ ;  /* 0x000000041c1e7890 */ /* 0x000fe2000fffe0ff */
[----:B------:R4:W1:Y:S01]  /*39f0*/  @P0 SYNCS.PHASECHK.TRANS64.TRYWAIT P2, [UR4], R0 ;  /* 0x00000000ff0005a7 */ /* 0x0008620008041104 */
[----:B------:R-:W-:Y:S02]  /*3a00*/  ELECT P0, URZ, PT ;  /* 0x0000000000ff782f */ /* 0x000fe40003800000 */
[C---:B-----5:R-:W-:Y:S01]  /*3a10*/  @P1 R2UR.BROADCAST UR4, R4.reuse ;  /* 0x00000000040412ca */ /* 0x060fe200008e0000 */
[----:B------:R-:W-:Y:S10]  /*3a20*/  UIADD3 UR7, UPT, UPT, UR7, 0x60, URZ ;  /* 0x0000006007077890 */ /* 0x000ff4000fffe0ff */
[C---:B------:R-:W-:Y:S02]  /*3a30*/  @P0 R2UR.BROADCAST UR11, R4.reuse ;  /* 0x00000000040b02ca */ /* 0x040fe400008e0000 */
[----:B------:R-:W-:Y:S01]  /*3a40*/  ELECT P0, URZ, PT ;  /* 0x0000000000ff782f */ /* 0x000fe20003800000 */
[----:B------:R-:W-:Y:S01]  /*3a50*/  UMOV UR27, 0x40004040 ;  /* 0x40004040001b7882 */ /* 0x000fe20000000000 */
[----:B------:R-:W-:Y:S01]  /*3a60*/  UMOV UR29, 0x40004040 ;  /* 0x40004040001d7882 */ /* 0x000fe20000000000 */
[----:B------:R-:W-:Y:S01]  /*3a70*/  UMOV UR37, 0x40004040 ;  /* 0x4000404000257882 */ /* 0x000fe20000000000 */
[----:B------:R-:W-:Y:S01]  /*3a80*/  UMOV UR35, 0x40004040 ;  /* 0x4000404000237882 */ /* 0x000fe20000000000 */
[----:B------:R-:W-:Y:S01]  /*3a90*/  UMOV UR33, 0x40004040 ;  /* 0x4000404000217882 */ /* 0x000fe20000000000 */
[----:B------:R-:W-:Y:S01]  /*3aa0*/  UMOV UR31, 0x40004040 ;  /* 0x40004040001f7882 */ /* 0x000fe20000000000 */
[----:B------:R-:W-:Y:S01]  /*3ab0*/  UMOV UR12, UR14 ;  /* 0x0000000e000c7c82 */ /* 0x000fe20008000000 */
[----:B------:R2:W-:Y:S01]  /*3ac0*/  UTCHMMA gdesc[UR28], gdesc[UR26], tmem[UR4], tmem[UR24], idesc[UR25], UP3 ;  /* 0x00ff181a1c0075ea */ /* 0x0005e20009800004 */
[----:B------:R-:W-:Y:S02]  /*3ad0*/  UPLOP3.LUT UP3, UPT, UPT, UPT, UPT, 0x80, 0x8 ;  /* 0x000000000008789c */ /* 0x000fe40003f6f070 */
[----:B------:R3:W-:Y:S01]  /*3ae0*/  UTCHMMA gdesc[UR34], gdesc[UR36], tmem[UR11], tmem[UR22], idesc[UR23], UPT ;  /* 0x00ff1624220075ea */ /* 0x0007e2000b80000b */
[----:B--2---:R-:W-:Y:S01]  /*3af0*/  UIADD3 UR26, UPT, UPT, UR26, 0x6, URZ ;  /* 0x000000061a1a7890 */ /* 0x004fe2000fffe0ff */
[C---:B------:R-:W-:Y:S02]  /*3b00*/  @P0 R2UR.BROADCAST UR4, R4.reuse ;  /* 0x00000000040402ca */ /* 0x040fe400008e0000 */
[----:B------:R-:W-:Y:S11]  /*3b10*/  ELECT P0, URZ, PT ;  /* 0x0000000000ff782f */ /* 0x000ff60003800000 */
[----:B------:R-:W-:Y:S02]  /*3b20*/  @!UPT UIADD3 URZ, UPT, UPT, URZ, URZ, URZ ;  /* 0x000000fffffff290 */ /* 0x000fe4000fffe0ff */
[----:B---3--:R-:W-:Y:S01]  /*3b30*/  @P0 R2UR.BROADCAST UR11, R4 ;  /* 0x00000000040b02ca */ /* 0x008fe200008e0000 */
[----:B------:R-:W-:Y:S01]  /*3b40*/  UIADD3 UR28, UPT, UPT, UR28, 0x6, URZ ;  /* 0x000000061c1c7890 */ /* 0x000fe2000fffe0ff */
[----:B------:R2:W-:Y:S11]  /*3b50*/  UTCHMMA gdesc[UR30], gdesc[UR32], tmem[UR4], tmem[UR20], idesc[UR21], UPT ;  /* 0x00ff14201e0075ea */ /* 0x0005f6000b800004 */
[----:B------:R4:W-:Y:S01]  /*3b60*/  UTCHMMA gdesc[UR28], gdesc[UR26], tmem[UR11], tmem[UR18], idesc[UR19], UPT ;  /* 0x00ff121a1c0075ea */ /* 0x0009e2000b80000b */
[----:B------:R4:W-:Y:S01]  /*3b70*/  UTCBAR [UR7], URZ ;  /* 0x000000ff070073e9 */ /* 0x0009e200080000ff */
[----:B--2---:R-:W-:Y:S02]  /*3b80*/  UIADD3 UR4, UPT, UPT, UR13, 0x1, URZ ;  /* 0x000000010d047890 */ /* 0x004fe4000fffe0ff */
[----:B------:R-:W-:Y:S02]  /*3b90*/  UIADD3 UR13, UPT, UPT, UR13, -0x1, URZ ;  /* 0xffffffff0d0d7890 */ /* 0x000fe4000fffe0ff */
[----:B------:R-:W-:Y:S09]  /*3ba0*/  UISETP.GT.U32.AND UP0, UPT, UR4, 0x1, UPT ;  /* 0x000000010400788c */ /* 0x000ff2000bf04070 */
[----:B------:R-:W-:Y:S05]  /*3bb0*/  BRA.U UP0, `(.L_x_61) ;  /* 0xfffffffd00347547 */ /* 0x000fea000b83ffff */
.L_x_58:
[----:B------:R-:W-:Y:S01]  /*3bc0*/  UIADD3 UR15, UPT, UPT, UR15, 0x1, URZ ;  /* 0x000000010f0f7890 */ /* 0x000fe2000fffe0ff */
[----:B------:R-:W-:Y:S01]  /*3bd0*/  LOP3.LUT R3, R3, 0x1, RZ, 0x3c, !PT ;  /* 0x0000000103037812 */ /* 0x000fe200078e3cff */
[----:B------:R-:W-:Y:S02]  /*3be0*/  UIADD3 UR8, UPT, UPT, UR8, 0x110, URZ ;  /* 0x0000011008087890 */ /* 0x000fe4000fffe0ff */
[----:B------:R-:W-:-:S04]  /*3bf0*/  UISETP.NE.AND UP0, UPT, UR15, 0x2, UPT ;  /* 0x000000020f00788c */ /* 0x000fc8000bf05270 */
[----:B------:R-:W-:Y:S02]  /*3c00*/  USEL UR4, URZ, 0x1, UP0 ;  /* 0x00000001ff047887 */ /* 0x000fe40008000000 */
[----:B------:R-:W-:Y:S01]  /*3c10*/  USEL UR15, UR15, URZ, UP0 ;  /* 0x000000ff0f0f7287 */ /* 0x000fe20008000000 */
[----:B------:R2:W-:Y:S03]  /*3c20*/  UTCBAR [UR8], URZ ;  /* 0x000000ff080073e9 */ /* 0x0005e600080000ff */
[----:B------:R-:W-:Y:S01]  /*3c30*/  LOP3.LUT R8, R8, UR4, RZ, 0x3c, !PT ;  /* 0x0000000408087c12 */ /* 0x000fe2000f8e3cff */
[----:B------:R-:W-:Y:S07]  /*3c40*/  @P3 BRA `(.L_x_62) ;  /* 0xfffffff800a83947 */ /* 0x000fee000383ffff */
[----:B------:R-:W3:Y:S01]  /*3c50*/  S2UR UR4, SR_CgaCtaId ;  /* 0x00000000000479c3 */ /* 0x000ee20000008800 */
[----:B------:R-:W-:Y:S01]  /*3c60*/  ELECT P0, URZ, PT ;  /* 0x0000000000ff782f */ /* 0x000fe20003800000 */
[----:B-1--4-:R-:W-:Y:S01]  /*3c70*/  IMAD.MOV.U32 R0, RZ, RZ, 0x1 ;  /* 0x00000001ff007424 */ /* 0x012fe200078e00ff */
[----:B------:R-:W-:Y:S01]  /*3c80*/  UIADD3 UR6, UPT, UPT, UR6, 0x120, URZ ;  /* 0x0000012006067890 */ /* 0x000fe2000fffe0ff */
[----:B------:R-:W-:Y:S01]  /*3c90*/  SHF.L.U32 R3, R8, 0x1f, RZ ;  /* 0x0000001f08037819 */ /* 0x000fe200000006ff */
[----:B------:R-:W-:-:S03]  /*3ca0*/  UMOV UR5, 0x40 ;  /* 0x0000004000057882 */ /* 0x000fc60000000000 */
[----:B------:R-:W-:Y:S01]  /*3cb0*/  UVIRTCOUNT.DEALLOC.SMPOOL 0x80 ;  /* 0x000000800000784c */ /* 0x000fe20000000000 */
[----:B---3--:R-:W-:Y:S02]  /*3cc0*/  ULEA UR4, UR4, UR5, 0x18 ;  /* 0x0000000504047291 */ /* 0x008fe4000f8ec0ff */
[----:B------:R-:W-:-:S07]  /*3cd0*/  ULEA UR5, UR15, UR6, 0x3 ;  /* 0x000000060f057291 */ /* 0x000fce000f8e18ff */
[----:B------:R1:W-:Y:S02]  /*3ce0*/  @P0 STS.U8 [UR4+0x1c], R0 ;  /* 0x00001c00ff000988 */ /* 0x0003e40008000004 */
[----:B------:R-:W3:Y:S02]  /*3cf0*/  SYNCS.PHASECHK.TRANS64.TRYWAIT P0, [UR5], R3 ;  /* 0x00000003ff0075a7 */ /* 0x000ee40008001105 */
[----:B-1-3--:R-:W-:Y:S05]  /*3d00*/  @!P0 BRA `(.L_x_63) ;  /* 0x0000004000808947 */ /* 0x00afea0003800000 */
.L_x_152:
[----:B------:R-:W-:-:S04]  /*3d10*/  UIADD3 UR7, UPT, UPT, UR15, 0x1, URZ ;  /* 0x000000010f077890 */ /* 0x000fc8000fffe0ff */
[----:B------:R-:W-:-:S04]  /*3d20*/  UISETP.NE.AND UP0, UPT, UR7, 0x2, UPT ;  /* 0x000000020700788c */ /* 0x000fc8000bf05270 */
[----:B------:R-:W-:Y:S02]  /*3d30*/  USEL UR5, URZ, 0x1, UP0 ;  /* 0x00000001ff057887 */ /* 0x000fe40008000000 */
[----:B------:R-:W-:-:S04]  /*3d40*/  USEL UR7, UR7, URZ, UP0 ;  /* 0x000000ff07077287 */ /* 0x000fc80008000000 */
[----:B------:R-:W-:Y:S01]  /*3d50*/  ULEA UR7, UR7, UR6, 0x3 ;  /* 0x0000000607077291 */ /* 0x000fe2000f8e18ff */
[----:B-1----:R-:W-:-:S04]  /*3d60*/  LOP3.LUT R3, R8, UR5, RZ, 0x3c, !PT ;  /* 0x0000000508037c12 */ /* 0x002fc8000f8e3cff */
[----:B------:R-:W-:-:S04]  /*3d70*/  SHF.L.U32 R3, R3, 0x1f, RZ ;  /* 0x0000001f03037819 */ /* 0x000fc800000006ff */
[----:B------:R-:W1:Y:S02]  /*3d80*/  SYNCS.PHASECHK.TRANS64.TRYWAIT P0, [UR7], R3 ;  /* 0x00000003ff0075a7 */ /* 0x000e640008001107 */
[----:B-1----:R-:W-:Y:S05]  /*3d90*/  @!P0 BRA `(.L_x_64) ;  /* 0x0000004000748947 */ /* 0x002fea0003800000 */
.L_x_154:
[----:B------:R-:W-:Y:S01]  /*3da0*/  NOP ;  /* 0x0000000000007918 */ /* 0x000fe20000000000 */
[----:B-1----:R-:W1:Y:S01]  /*3db0*/  LDS R0, [UR4+0x14] ;  /* 0x00001404ff007984 */ /* 0x002e620008000800 */
[----:B------:R-:W-:Y:S01]  /*3dc0*/  LOP3.LUT R2, R9, 0xffff, RZ, 0xc0, !PT ;  /* 0x0000ffff09027812 */ /* 0x000fe200078ec0ff */
[----:B------:R-:W-:Y:S02]  /*3dd0*/  IMAD.MOV.U32 R3, RZ, RZ, 0xffff ;  /* 0x0000ffffff037424 */ /* 0x000fe400078e00ff */
[----:B------:R-:W-:Y:S01]  /*3de0*/  IMAD.MOV.U32 R5, RZ, RZ, 0x1 ;  /* 0x00000001ff057424 */ /* 0x000fe200078e00ff */
[----:B------:R-:W-:-:S04]  /*3df0*/  SHF.R.U32.HI R2, RZ, 0x5, R2 ;  /* 0x00000005ff027819 */ /* 0x000fc80000011602 */
[-C--:B------:R-:W-:Y:S02]  /*3e00*/  SHF.L.U32 R3, R3, R2.reuse, RZ ;  /* 0x0000000203037219 */ /* 0x080fe400000006ff */
[----:B------:R-:W-:Y:S02]  /*3e10*/  SHF.L.U32 R5, R5, R2, RZ ;  /* 0x0000000205057219 */ /* 0x000fe400000006ff */
[----:B-1----:R-:W-:-:S04]  /*3e20*/  LOP3.LUT R0, R0, R3, RZ, 0xc0, !PT ;  /* 0x0000000300007212 */ /* 0x002fc800078ec0ff */
[----:B------:R-:W-:-:S13]  /*3e30*/  ISETP.NE.AND P0, PT, R0, R3, PT ;  /* 0x000000030000720c */ /* 0x000fda0003f05270 */
[----:B------:R-:W-:Y:S05]  /*3e40*/  @P0 BRA `(.L_x_65) ;  /* 0x00000000005c0947 */ /* 0x000fea0003800000 */
[----:B------:R-:W1:Y:S02]  /*3e50*/  LDS R0, [UR4+0x18] ;  /* 0x00001804ff007984 */ /* 0x000e640008000800 */
[----:B-1----:R-:W-:-:S04]  /*3e60*/  LOP3.LUT R0, R0, R5, RZ, 0xc0, !PT ;  /* 0x0000000500007212 */ /* 0x002fc800078ec0ff */
[----:B------:R-:W-:-:S13]  /*3e70*/  ISETP.NE.AND P0, PT, R0, R5, PT ;  /* 0x000000050000720c */ /* 0x000fda0003f05270 */
[----:B------:R-:W-:Y:S05]  /*3e80*/  @P0 BRA `(.L_x_66) ;  /* 0x0000000000400947 */ /* 0x000fea0003800000 */
[----:B--2---:R-:W-:Y:S01]  /*3e90*/  R2UR UR8, R3 ;  /* 0x00000000030872ca */ /* 0x004fe200000e0000 */
[----:B------:R-:W1:Y:S01]  /*3ea0*/  S2R R2, SR_LANEID ;  /* 0x0000000000027919 */ /* 0x000e620000000000 */
[----:B------:R-:W-:Y:S01]  /*3eb0*/  LOP3.LUT R5, RZ, R5, RZ, 0x33, !PT ;  /* 0x00000005ff057212 */ /* 0x000fe200078e33ff */
[----:B------:R-:W-:Y:S02]  /*3ec0*/  VOTEU.ANY UR7, UPT, PT ;  /* 0x0000000000077886 */ /* 0x000fe400038e0100 */
[----:B------:R-:W-:Y:S01]  /*3ed0*/  UFLO.U32 UR7, UR7 ;  /* 0x00000007000772bd */ /* 0x000fe200080e0000 */
[----:B------:R-:W2:Y:S07]  /*3ee0*/  REDUX UR5, R5 ;  /* 0x00000000050573c4 */ /* 0x000eae0000000000 */
[----:B------:R-:W-:-:S06]  /*3ef0*/  ULOP3.LUT UR8, URZ, UR8, URZ, 0x33, !UPT ;  /* 0x00000008ff087292 */ /* 0x000fcc000f8e33ff */
[----:B------:R-:W-:-:S04]  /*3f00*/  IMAD.U32 R0, RZ, RZ, UR8 ;  /* 0x00000008ff007e24 */ /* 0x000fc8000f8e00ff */
[----:B------:R-:W3:Y:S02]  /*3f10*/  REDUX UR6, R0 ;  /* 0x00000000000673c4 */ /* 0x000ee40000000000 */
[----:B------:R4:W-:Y:S01]  /*3f20*/  UTCATOMSWS.AND URZ, UR8 ;  /* 0x0000000800ff79e3 */ /* 0x0009e20008000000 */
[----:B-1----:R-:W-:Y:S01]  /*3f30*/  ISETP.EQ.U32.AND P0, PT, R2, UR7, PT ;  /* 0x0000000702007c0c */ /* 0x002fe2000bf02070 */
[----:B--2---:R-:W-:Y:S02]  /*3f40*/  IMAD.U32 R2, RZ, RZ, UR5 ;  /* 0x00000005ff027e24 */ /* 0x004fe4000f8e00ff */
[----:B---3--:R-:W-:-:S10]  /*3f50*/  IMAD.U32 R3, RZ, RZ, UR6 ;  /* 0x00000006ff037e24 */ /* 0x008fd4000f8e00ff */
[----:B------:R4:W-:Y:S04]  /*3f60*/  @P0 ATOMS.AND RZ, [UR4+0x14], R3 ;  /* 0x00001403ffff098c */ /* 0x0009e8000a800004 */
[----:B------:R4:W-:Y:S01]  /*3f70*/  @P0 ATOMS.AND RZ, [UR4+0x18], R2 ;  /* 0x00001802ffff098c */ /* 0x0009e2000a800004 */
[----:B------:R-:W-:Y:S05]  /*3f80*/  BRA `(.L_x_67) ;  /* 0x0000000000147947 */ /* 0x000fea0003800000 */
.L_x_66:
[----:B------:R-:W-:Y:S02]  /*3f90*/  MOV R2, 0x3fb0 ;  /* 0x00003fb000027802 */ /* 0x000fe40000000f00 */
[----:B--2--5:R-:W-:Y:S05]  /*3fa0*/  CALL.REL.NOINC `($__internal_0_$__cuda_sm10x_tcgen05_guardrail_trap_col_being_dealloced_not_returned_by_alloc) ;  /* 0x0000004000e87944 */ /* 0x024fea0003c00000 */
[----:B------:R-:W-:Y:S05]  /*3fb0*/  BRA `(.L_x_67) ;  /* 0x0000000000087947 */ /* 0x000fea0003800000 */
.L_x_65:
[----:B------:R-:W-:Y:S02]  /*3fc0*/  MOV R2, 0x3fe0 ;  /* 0x00003fe000027802 */ /* 0x000fe40000000f00 */
[----:B--2--5:R-:W-:Y:S05]  /*3fd0*/  CALL.REL.NOINC `($__internal_2_$__cuda_sm10x_tcgen05_guardrail_trap_unallocated_columns_being_dealloced) ;  /* 0x0000004000f47944 */ /* 0x024fea0003c00000 */
.L_x_67:
[----:B------:R-:W-:Y:S01]  /*3fe0*/  NOP ;  /* 0x0000000000007918 */ /* 0x000fe20000000000 */
[----:B----4-:R-:W-:Y:S05]  /*3ff0*/  EXIT ;  /* 0x000000000000794d */ /* 0x010fea0003800000 */
.L_x_51:
[----:B------:R-:W-:-:S09]  /*4000*/  UISETP.NE.OR UP1, UPT, UR6, 0x3, !UP1 ;  /* 0x000000030600788c */ /* 0x000fd2000cf25670 */
[----:B------:R-:W-:Y:S05]  /*4010*/  BRA.U UP1, `(.L_x_68) ;  /* 0x0000000d01e87547 */ /* 0x000fea000b800000 */
[----:B------:R-:W1:Y:S01]  /*4020*/  LDC.64 R8, c[0x0][0x888] ;  /* 0x00022200ff087b82 */ /* 0x000e620000000a00 */
[----:B------:R-:W-:Y:S01]  /*4030*/  UMOV UR7, 0x400 ;  /* 0x0000040000077882 */ /* 0x000fe20000000000 */
[----:B------:R-:W-:Y:S01]  /*4040*/  IMAD.MOV.U32 R40, RZ, RZ, 0x1 ;  /* 0x00000001ff287424 */ /* 0x000fe200078e00ff */
[----:B------:R-:W-:Y:S01]  /*4050*/  ULEA UR7, UR45, UR7, 0x18 ;  /* 0x000000072d077291 */ /* 0x000fe2000f8ec0ff */
[----:B------:R-:W-:Y:S01]  /*4060*/  IMAD.MOV.U32 R36, RZ, RZ, RZ ;  /* 0x000000ffff247224 */ /* 0x000fe200078e00ff */
[----:B------:R-:W-:Y:S02]  /*4070*/  UPLOP3.LUT UP0, UPT, UPT, UPT, UPT, 0x40, 0x4 ;  /* 0x000000000004789c */ /* 0x000fe40003f0e870 */
[----:B------:R-:W-:Y:S01]  /*4080*/  UIADD3 UR6, UPT, UPT, UR7, 0x108, URZ ;  /* 0x0000010807067890 */ /* 0x000fe2000fffe0ff */
[----:B-----5:R-:W2:Y:S01]  /*4090*/  LDC.64 R32, c[0x0][0x988] ;  /* 0x00026200ff207b82 */ /* 0x020ea20000000a00 */
[----:B------:R-:W-:Y:S02]  /*40a0*/  UMOV UR18, URZ ;  /* 0x000000ff00127c82 */ /* 0x000fe40008000000 */
[----:B------:R-:W-:-:S05]  /*40b0*/  UPRMT UR6, URZ, 0x654, UR6 ;  /* 0x00000654ff067896 */ /* 0x000fca0008000006 */
[----:B------:R-:W4:Y:S08]  /*40c0*/  LDC.64 R24, c[0x0][0x980] ;  /* 0x00026000ff187b82 */ /* 0x000f300000000a00 */
[----:B------:R-:W3:Y:S01]  /*40d0*/  LDC R0, c[0x0][0xb30] ;  /* 0x0002cc00ff007b82 */ /* 0x000ee20000000800 */
[----:B-1----:R-:W-:-:S04]  /*40e0*/  ISETP.NE.U32.AND P0, PT, R8, RZ, PT ;  /* 0x000000ff0800720c */ /* 0x002fc80003f05070 */
[----:B------:R-:W-:-:S03]  /*40f0*/  ISETP.NE.AND.EX P0, PT, R9, RZ, PT, P0 ;  /* 0x000000ff0900720c */ /* 0x000fc60003f05300 */
[----:B------:R-:W1:Y:S01]  /*4100*/  LDC R37, c[0x0][0x370] ;  /* 0x0000dc00ff257b82 */ /* 0x000e620000000800 */
[C---:B--2---:R-:W-:Y:S02]  /*4110*/  ISETP.NE.AND P2, PT, R33.reuse, 0x1, PT ;  /* 0x000000012100780c */ /* 0x044fe40003f45270 */
[----:B------:R-:W-:Y:S01]  /*4120*/  R2UR UR4, R33 ;  /* 0x00000000210472ca */ /* 0x000fe200000e0000 */
[----:B------:R-:W-:-:S04]  /*4130*/  IMAD.MOV.U32 R33, RZ, RZ, 0x2000 ;  /* 0x00002000ff217424 */ /* 0x000fc800078e00ff */
[----:B------:R-:W2:Y:S01]  /*4140*/  LDC R2, c[0x0][0xb0c] ;  /* 0x0002c300ff027b82 */ /* 0x000ea20000000800 */
[----:B----4-:R-:W-:Y:S01]  /*4150*/  R2UR UR5, R24 ;  /* 0x00000000180572ca */ /* 0x010fe200000e0000 */
[----:B------:R-:W-:-:S04]  /*4160*/  VOTEU.ANY UP3, P0 ;  /* 0x0000000000ff7886 */ /* 0x000fc80000060100 */
[----:B------:R-:W-:Y:S02]  /*4170*/  VOTEU.ANY UP2, P2 ;  /* 0x0000000000ff7886 */ /* 0x000fe40001040100 */
[----:B------:R-:W4:Y:S01]  /*4180*/  LDC R27, c[0x0][0xb20] ;  /* 0x0002c800ff1b7b82 */ /* 0x000f220000000800 */
[----:B---3--:R-:W-:-:S07]  /*4190*/  ISETP.NE.AND P1, PT, R0, 0x1, PT ;  /* 0x000000010000780c */ /* 0x008fce0003f25270 */
[----:B------:R-:W3:Y:S08]  /*41a0*/  LDC.64 R38, c[0x0][0x348] ;  /* 0x0000d200ff267b82 */ /* 0x000ef00000000a00 */
[----:B------:R-:W1:Y:S08]  /*41b0*/  LDC.64 R20, c[0x0][0xb10] ;  /* 0x0002c400ff147b82 */ /* 0x000e700000000a00 */
[----:B------:R-:W1:Y:S08]  /*41c0*/  LDC.64 R6, c[0x0][0xb18] ;  /* 0x0002c600ff067b82 */ /* 0x000e700000000a00 */
[----:B------:R-:W1:Y:S08]  /*41d0*/  LDC.64 R4, c[0x0][0xb28] ;  /* 0x0002ca00ff047b82 */ /* 0x000e700000000a00 */
[----:B------:R-:W1:Y:S08]  /*41e0*/  LDC.64 R16, c[0x0][0x890] ;  /* 0x00022400ff107b82 */ /* 0x000e700000000a00 */
[----:B------:R-:W1:Y:S08]  /*41f0*/  LDC.64 R22, c[0x0][0x990] ;  /* 0x00026400ff167b82 */ /* 0x000e700000000a00 */
[----:B--234-:R-:W1:Y:S02]  /*4200*/  LDC R34, c[0x0][0x374] ;  /* 0x0000dd00ff227b82 */ /* 0x01ce640000000800 */
.L_x_77:
[----:B------:R-:W-:Y:S04]  /*4210*/  SHF.L.U32 R3, R36, 0x1f, RZ ;  /* 0x0000001f24037819 */ /* 0x000fe800000006ff */
[----:B--2---:R-:W2:Y:S02]  /*4220*/  SYNCS.PHASECHK.TRANS64.TRYWAIT P0, [UR7+0x100], R3 ;  /* 0x00010003ff0075a7 */ /* 0x004ea40008001107 */
[----:B--2---:R-:W-:Y:S05]  /*4230*/  @!P0 BRA `(.L_x_69) ;  /* 0x0000003c00648947 */ /* 0x004fea0003800000 */
.L_x_156:
[----:B------:R-:W3:Y:S01]  /*4240*/  LDS.128 R28, [UR7+0x140] ;  /* 0x00014007ff1c7984 */ /* 0x000ee20008000c00 */
[----:B------:R-:W-:Y:S01]  /*4250*/  ISETP.GE.AND P0, PT, R26, 0x1, PT ;  /* 0x000000011a00780c */ /* 0x000fe20003f06270 */
[----:B------:R-:W-:Y:S01]  /*4260*/  @!PT LDS RZ, [RZ] ;  /* 0x00000000fffff984 */ /* 0x000fe20000000800 */
[----:B------:R-:W-:Y:S01]  /*4270*/  @!PT LDS RZ, [RZ] ;  /* 0x00000000fffff984 */ /* 0x000fe20000000800 */
[----:B------:R-:W-:Y:S01]  /*4280*/  @!PT LDS RZ, [RZ] ;  /* 0x00000000fffff984 */ /* 0x000fe20000000800 */
[----:B------:R-:W-:Y:S01]  /*4290*/  @!PT LDS RZ, [RZ] ;  /* 0x00000000fffff984 */ /* 0x000fe20000000800 */
[----:B------:R4:W-:Y:S06]  /*42a0*/  MEMBAR.ALL.CTA ;  /* 0x0000000000007992 */ /* 0x0009ec0000008000 */
[----:B----4-:R-:W4:Y:S02]  /*42b0*/  FENCE.VIEW.ASYNC.S ;  /* 0x00000000000073c6 */ /* 0x010f240000000000 */
[----:B----4-:R-:W-:Y:S01]  /*42c0*/  SYNCS.ARRIVE.TRANS64.RED.A1T0 RZ, [UR6], RZ ;  /* 0x000000ffffff79a7 */ /* 0x010fe20008100406 */
[----:B---3--:R-:W-:Y:S11]  /*42d0*/  LOP3.LUT P3, RZ, R30, 0x1, RZ, 0xc0, !PT ;  /* 0x000000011eff7812 */ /* 0x008ff6000786c0ff */
[----:B------:R-:W-:Y:S02]  /*42e0*/  @!UPT UIADD3 URZ, UPT, UPT, URZ, URZ, URZ ;  /* 0x000000fffffff290 */ /* 0x000fe4000fffe0ff */
[----:B------:R-:W-:Y:S02]  /*42f0*/  @P3 MOV R13, R28 ;  /* 0x0000001c000d3202 */ /* 0x000fe40000000f00 */
[----:B------:R-:W-:Y:S01]  /*4300*/  @P3 LOP3.LUT R8, R29, 0xffff, RZ, 0xc0, !PT ;  /* 0x0000ffff1d083812 */ /* 0x000fe200078ec0ff */
[----:B------:R-:W-:Y:S06]  /*4310*/  @!P0 BRA `(.L_x_70) ;  /* 0x0000000000a48947 */ /* 0x000fec0003800000 */
[----:B-1----:R-:W-:Y:S01]  /*4320*/  IMAD.HI.U32 R44, R34, R7, RZ ;  /* 0x00000007222c7227 */ /* 0x002fe200078e00ff */
[----:B------:R-:W-:Y:S02]  /*4330*/  ISETP.NE.AND P0, PT, R6, 0x1, PT ;  /* 0x000000010600780c */ /* 0x000fe40003f05270 */
[----:B------:R-:W-:Y:S01]  /*4340*/  ISETP.NE.AND P2, PT, R26, 0x1, PT ;  /* 0x000000011a00780c */ /* 0x000fe20003f45270 */
[-C--:B------:R-:W-:Y:S01]  /*4350*/  IMAD.HI.U32 R42, R37, R20.reuse, RZ ;  /* 0x00000014252a7227 */ /* 0x080fe200078e00ff */
[----:B------:R-:W-:Y:S02]  /*4360*/  SHF.R.U32.HI R43, RZ, R27, R44 ;  /* 0x0000001bff2b7219 */ /* 0x000fe4000001162c */
[----:B------:R-:W-:Y:S01]  /*4370*/  ISETP.NE.AND P4, PT, R2, 0x1, PT ;  /* 0x000000010200780c */ /* 0x000fe20003f85270 */
[----:B------:R-:W-:Y:S01]  /*4380*/  IMAD.HI.U32 R48, R8, R7, RZ ;  /* 0x0000000708307227 */ /* 0x000fe200078e00ff */
[----:B------:R-:W-:Y:S02]  /*4390*/  SHF.R.U32.HI R42, RZ, R21, R42 ;  /* 0x00000015ff2a7219 */ /* 0x000fe4000001162a */
[----:B--2---:R-:W-:Y:S01]  /*43a0*/  SEL R3, R34, R43, !P0 ;  /* 0x0000002b22037207 */ /* 0x004fe20004000000 */
[----:B------:R-:W-:Y:S01]  /*43b0*/  IMAD.HI.U32 R44, R13, R20, RZ ;  /* 0x000000140d2c7227 */ /* 0x000fe200078e00ff */
[----:B------:R-:W-:Y:S02]  /*43c0*/  SEL R11, R37, R42, !P4 ;  /* 0x0000002a250b7207 */ /* 0x000fe40006000000 */
[----:B------:R-:W-:Y:S01]  /*43d0*/  SHF.R.U32.HI R43, RZ, R27, R48 ;  /* 0x0000001bff2b7219 */ /* 0x000fe20000011630 */
[-C--:B------:R-:W-:Y:S01]  /*43e0*/  IMAD.HI.U32 R46, R3, R4.reuse, RZ ;  /* 0x00000004032e7227 */ /* 0x080fe200078e00ff */
[----:B------:R-:W-:Y:S02]  /*43f0*/  SHF.R.U32.HI R44, RZ, R21, R44 ;  /* 0x00000015ff2c7219 */ /* 0x000fe4000001162c */
[----:B------:R-:W-:Y:S01]  /*4400*/  SEL R9, R8, R43, !P0 ;  /* 0x0000002b08097207 */ /* 0x000fe20004000000 */
[-C--:B------:R-:W-:Y:S01]  /*4410*/  IMAD.HI.U32 R42, R11, R4.reuse, RZ ;  /* 0x000000040b2a7227 */ /* 0x080fe200078e00ff */
[-C--:B------:R-:W-:Y:S03]  /*4420*/  @P2 SHF.R.U32.HI R3, RZ, R5.reuse, R46 ;  /* 0x00000005ff032219 */ /* 0x080fe6000001162e */
[----:B------:R-:W-:Y:S01]  /*4430*/  IMAD.HI.U32 R14, R9, R4, RZ ;  /* 0x00000004090e7227 */ /* 0x000fe200078e00ff */
[----:B------:R-:W-:Y:S03]  /*4440*/  @P2 SHF.R.U32.HI R11, RZ, R5, R42 ;  /* 0x00000005ff0b2219 */ /* 0x000fe6000001162a */
[C---:B------:R-:W-:Y:S01]  /*4450*/  IMAD R10, R26.reuse, R3, RZ ;  /* 0x000000031a0a7224 */ /* 0x040fe200078e02ff */
[----:B------:R-:W-:Y:S01]  /*4460*/  SEL R3, R13, R44, !P4 ;  /* 0x0000002c0d037207 */ /* 0x000fe20006000000 */
[C---:B------:R-:W-:Y:S01]  /*4470*/  IMAD R12, R26.reuse, R11, RZ ;  /* 0x0000000b1a0c7224 */ /* 0x040fe200078e02ff */
[-C--:B------:R-:W-:Y:S02]  /*4480*/  SHF.R.U32.HI R14, RZ, R5.reuse, R14 ;  /* 0x00000005ff0e7219 */ /* 0x080fe4000001160e */
[C---:B------:R-:W-:Y:S02]  /*4490*/  ISETP.GE.AND P0, PT, R9.reuse, R10, PT ;  /* 0x0000000a0900720c */ /* 0x040fe40003f06270 */
[----:B------:R-:W-:Y:S02]  /*44a0*/  SEL R15, R9, R14, !P2 ;  /* 0x0000000e090f7207 */ /* 0x000fe40005000000 */
[C---:B------:R-:W-:Y:S03]  /*44b0*/  ISETP.GE.OR P0, PT, R3.reuse, R12, P0 ;  /* 0x0000000c0300720c */ /* 0x040fe60000706670 */
[----:B------:R-:W-:Y:S04]  /*44c0*/  IMAD.MOV R14, RZ, RZ, -R15 ;  /* 0x000000ffff0e7224 */ /* 0x000fe800078e0a0f */
[----:B------:R-:W-:Y:S06]  /*44d0*/  IMAD R14, R26, R14, R9 ;  /* 0x0000000e1a0e7224 */ /* 0x000fec00078e0209 */
[C---:B------:R-:W-:Y:S05]  /*44e0*/  @!P0 IMAD.HI.U32 R10, R3.reuse, R4, RZ ;  /* 0x00000004030a8227 */ /* 0x040fea00078e00ff */
[----:B------:R-:W-:Y:S04]  /*44f0*/  @!P0 SHF.R.U32.HI R10, RZ, R5, R10 ;  /* 0x00000005ff0a8219 */ /* 0x000fe8000001160a */
[----:B------:R-:W-:Y:S01]  /*4500*/  @!P0 SEL R0, R3, R10, !P2 ;  /* 0x0000000a03008207 */ /* 0x000fe20005000000 */
[----:B------:R-:W-:Y:S03]  /*4510*/  IMAD.MOV R10, RZ, RZ, -R3 ;  /* 0x000000ffff0a7224 */ /* 0x000fe600078e0a03 */
[----:B------:R-:W-:Y:S01]  /*4520*/  @!P0 IADD3 R15, PT, PT, R15, -R0, RZ ;  /* 0x800000000f0f8210 */ /* 0x000fe20007ffe0ff */
[----:B------:R-:W-:Y:S01]  /*4530*/  @!P0 IMAD R0, R11, R14, R0 ;  /* 0x0000000e0b008224 */ /* 0x000fe200078e0200 */
[----:B------:R-:W-:Y:S01]  /*4540*/  IADD3 R11, PT, PT, -R9, RZ, RZ ;  /* 0x000000ff090b7210 */ /* 0x000fe20007ffe1ff */
[----:B------:R-:W-:Y:S02]  /*4550*/  IMAD R13, R2, R10, R13 ;  /* 0x0000000a020d7224 */ /* 0x000fe400078e020d */
[----:B------:R-:W-:Y:S02]  /*4560*/  @!P0 IMAD R9, R15, R26, R3 ;  /* 0x0000001a0f098224 */ /* 0x000fe400078e0203 */
[----:B------:R-:W-:Y:S02]  /*4570*/  @!P0 IMAD.MOV.U32 R3, RZ, RZ, R0 ;  /* 0x000000ffff038224 */ /* 0x000fe400078e0000 */
[----:B------:R-:W-:Y:S02]  /*4580*/  IMAD R8, R6, R11, R8 ;  /* 0x0000000b06087224 */ /* 0x000fe400078e0208 */
[----:B------:R-:W-:Y:S02]  /*4590*/  IMAD R13, R3, R2, R13 ;  /* 0x00000002030d7224 */ /* 0x000fe400078e020d */
[----:B------:R-:W-:Y:S02]  /*45a0*/  IMAD R8, R9, R6, R8 ;  /* 0x0000000609087224 */ /* 0x000fe400078e0208 */
.L_x_70:
[----:B------:R-:W-:Y:S05]  /*45b0*/  BRA.U UP0, `(.L_x_71) ;  /* 0x0000000100107547 */ /* 0x000fea000b800000 */
[----:B--2---:R-:W-:Y:S04]  /*45c0*/  MOV R0, UR15 ;  /* 0x0000000f00007c02 */ /* 0x004fe80008000f00 */
[----:B------:R-:W-:Y:S04]  /*45d0*/  SHF.L.U32 R3, R0, 0x1f, RZ ;  /* 0x0000001f00037819 */ /* 0x000fe800000006ff */
[----:B------:R-:W2:Y:S02]  /*45e0*/  SYNCS.PHASECHK.TRANS64.TRYWAIT P0, [UR7+0xf8], R3 ;  /* 0x0000f803ff0075a7 */ /* 0x000ea40008001107 */
[----:B--2---:R-:W-:Y:S05]  /*45f0*/  @!P0 BRA `(.L_x_72) ;  /* 0x00000038008c8947 */ /* 0x004fea0003800000 */
.L_x_71:
[----:B-1----:R-:W-:Y:S02]  /*4600*/  ISETP.NE.U32.AND P2, PT, R16, RZ, PT ;  /* 0x000000ff1000720c */ /* 0x002fe40003f45070 */
[----:B------:R-:W-:Y:S02]  /*4610*/  R2UR UR10, R18 ;  /* 0x00000000120a72ca */ /* 0x000fe400000e0000 */
[C---:B------:R-:W-:Y:S02]  /*4620*/  ISETP.NE.AND.EX P2, PT, R17.reuse, RZ, PT, P2 ;  /* 0x000000ff1100720c */ /* 0x040fe40003f45320 */
[----:B------:R-:W-:Y:S04]  /*4630*/  ISETP.NE.U32.AND P0, PT, R16, RZ, PT ;  /* 0x000000ff1000720c */ /* 0x000fe80003f05070 */
[----:B------:R-:W-:Y:S05]  /*4640*/  ISETP.NE.AND.EX P0, PT, R17, RZ, PT, P0 ;  /* 0x000000ff1100720c */ /* 0x000fea0003f05300 */
[----:B------:R-:W-:Y:S02]  /*4650*/  USHF.L.U32 UR10, UR10, 0x6, URZ ;  /* 0x000000060a0a7899 */ /* 0x000fe400080006ff */
[----:B------:R-:W-:Y:S10]  /*4660*/  @!P2 BRA `(.L_x_73) ;  /* 0x00000000002ca947 */ /* 0x000ff40003800000 */
[----:B------:R-:W-:Y:S01]  /*4670*/  UPLOP3.LUT UP4, UPT, UPT, UPT, UP3, 0x80, 0x8 ;  /* 0x000000000008789c */ /* 0x000fe20003f8f030 */
[----:B------:R-:W-:Y:S05]  /*4680*/  HFMA2 R71, -RZ, RZ, 0, 5.9604644775390625e-08 ;  /* 0x00000001ff477431 */ /* 0x000fea00000001ff */
[----:B------:R-:W-:Y:S11]  /*4690*/  PLOP3.LUT P2, PT, PT, PT, UP4, 0x80, 0x8 ;  /* 0x000000000008781c */ /* 0x000ff60003f4f048 */
[----:B------:R-:W-:Y:S02]  /*46a0*/  @!UPT UIADD3 URZ, UPT, UPT, URZ, URZ, URZ ;  /* 0x000000fffffff290 */ /* 0x000fe4000fffe0ff */
[----:B------:R-:W1:Y:S01]  /*46b0*/  @P2 LDC.64 R10, c[0x0][0x888] ;  /* 0x00022200ff0a2b82 */ /* 0x000e620000000a00 */
[----:B--2---:R-:W-:Y:S04]  /*46c0*/  @P2 IMAD R0, R19, R16, RZ ;  /* 0x0000001013002224 */ /* 0x004fe800078e02ff */
[----:B-1----:R-:W-:Y:S01]  /*46d0*/  @P2 IMAD.WIDE R10, R0, 0x4, R10 ;  /* 0x00000004000a2825 */ /* 0x002fe200078e020a */
[----:B------:R-:W-:Y:S04]  /*46e0*/  MOV R0, 0x1 ;  /* 0x0000000100007802 */ /* 0x000fe80000000f00 */
[----:B------:R1:W5:Y:S01]  /*46f0*/  @P2 LDG.E R35, desc[UR50][R10.64] ;  /* 0x000000320a232981 */ /* 0x000362000c1e1900 */
[----:B------:R-:W-:Y:S01]  /*4700*/  @!P2 PRMT R71, R0, 0x7610, R71 ;  /* 0x000076100047a816 */ /* 0x000fe20000000047 */
[----:B-1----:R-:W3:Y:S06]  /*4710*/  @!P2 LDC R35, c[0x0][0x880] ;  /* 0x00022000ff23ab82 */ /* 0x002eec0000000800 */
.L_x_73:
[----:B---3-5:R-:W-:Y:S01]  /*4720*/  @!P0 FSETP.EQ.AND P4, PT, R35, RZ, PT ;  /* 0x000000ff2300820b */ /* 0x028fe20003f82000 */
[----:B------:R-:W-:Y:S01]  /*4730*/  @!UPT UIADD3 URZ, UPT, UPT, URZ, URZ, URZ ;  /* 0x000000fffffff290 */ /* 0x000fe2000fffe0ff */
[----:B------:R-:W-:Y:S11]  /*4740*/  @!P0 BRA `(.L_x_74) ;  /* 0x0000000000148947 */ /* 0x000ff60003800000 */
[----:B------:R-:W-:Y:S02]  /*4750*/  LOP3.LUT P0, RZ, R71, 0xff, RZ, 0xc0, !PT ;  /* 0x000000ff47ff7812 */ /* 0x000fe4000780c0ff */
[----:B------:R-:W-:Y:S04]  /*4760*/  PLOP3.LUT P4, PT, PT, PT, UP4, 0x80, 0x8 ;  /* 0x000000000008781c */ /* 0x000fe80003f8f048 */
[----:B------:R-:W-:Y:S07]  /*4770*/  PLOP3.LUT P4, PT, P4, PT, PT, 0x8, 0x80 ;  /* 0x000000000080781c */ /* 0x000fee000278e170 */
[----:B------:R-:W-:Y:S11]  /*4780*/  @P0 FSETP.EQ.AND P4, PT, R35, RZ, PT ;  /* 0x000000ff2300020b */ /* 0x000ff60003f82000 */
[----:B------:R-:W-:Y:S02]  /*4790*/  @!UPT UIADD3 URZ, UPT, UPT, URZ, URZ, URZ ;  /* 0x000000fffffff290 */ /* 0x000fe4000fffe0ff */
.L_x_74:
[----:B--2---:R-:W-:Y:S01]  /*47a0*/  SHF.L.U32 R0, R40, 0x1f, RZ ;  /* 0x0000001f28007819 */ /* 0x004fe200000006ff */
[----:B------:R-:W-:Y:S01]  /*47b0*/  ULEA UR17, UR18, UR7, 0x3 ;  /* 0x0000000712117291 */ /* 0x000fe2000f8e18ff */
[----:B------:R-:W-:Y:S01]  /*47c0*/  ISETP.NE.AND P0, PT, R24, 0x1, PT ;  /* 0x000000011800780c */ /* 0x000fe20003f05270 */
[----:B------:R-:W-:Y:S04]  /*47d0*/  IMAD.SHL.U32 R10, R41, 0x40, RZ ;  /* 0x00000040290a7824 */ /* 0x000fe800078e00ff */
[C---:B------:R-:W-:Y:S01]  /*47e0*/  IMAD.HI.U32 R11, R10.reuse, R25, RZ ;  /* 0x000000190a0b7227 */ /* 0x040fe200078e00ff */
[C---:B------:R-:W-:Y:S02]  /*47f0*/  R2UR UR11, R10.reuse ;  /* 0x000000000a0b72ca */ /* 0x040fe400000e0000 */
[----:B------:R-:W1:Y:S02]  /*4800*/  SYNCS.PHASECHK.TRANS64.TRYWAIT P2, [UR17+0xd8], R0 ;  /* 0x0000d800ff0075a7 */ /* 0x000e640008041111 */
[----:B------:R-:W-:Y:S04]  /*4810*/  SHF.R.U32.HI R11, RZ, R32, R11 ;  /* 0x00000020ff0b7219 */ /* 0x000fe8000001160b */
[----:B------:R-:W-:Y:S02]  /*4820*/  SEL R11, R10, R11, !P0 ;  /* 0x0000000b0a0b7207 */ /* 0x000fe40004000000 */
[----:B------:R-:W-:Y:S02]  /*4830*/  ELECT P0, URZ, PT ;  /* 0x0000000000ff782f */ /* 0x000fe40003800000 */
[C---:B------:R-:W-:Y:S01]  /*4840*/  R2UR UR8, R11.reuse ;  /* 0x000000000b0872ca */ /* 0x040fe200000e0000 */
[C---:B------:R-:W-:Y:S01]  /*4850*/  IMAD.HI.U32 R12, R11.reuse, R22, RZ ;  /* 0x000000160b0c7227 */ /* 0x040fe200078e00ff */
[----:B------:R-:W-:Y:S02]  /*4860*/  PLOP3.LUT P4, PT, P4, P0, PT, 0xf2, 0x2f ;  /* 0x00000000002f781c */ /* 0x000fe40002781e72 */
[----:B------:R-:W-:Y:S01]  /*4870*/  R2UR UR12, R11 ;  /* 0x000000000b0c72ca */ /* 0x000fe200000e0000 */
[----:B------:R-:W-:Y:S01]  /*4880*/  IMAD.MOV R9, RZ, RZ, -R11 ;  /* 0x000000ffff097224 */ /* 0x000fe200078e0a0b */
[----:B------:R-:W-:Y:S04]  /*4890*/  SHF.R.U32.HI R3, RZ, R23, R12 ;  /* 0x00000017ff037219 */ /* 0x000fe8000001160c */
[----:B------:R-:W-:Y:S02]  /*48a0*/  R2UR UR13, R3 ;  /* 0x00000000030d72ca */ /* 0x000fe400000e0000 */
[----:B------:R-:W-:Y:S03]  /*48b0*/  R2UR UR9, R9 ;  /* 0x00000000090972ca */ /* 0x000fe600000e0000 */
[----:B------:R-:W-:Y:S05]  /*48c0*/  @!P4 IADD3 R18, P0, PT, R38, 0x580, RZ ;  /* 0x000005802612c810 */ /* 0x000fea0007f1e0ff */
[----:B------:R-:W-:Y:S03]  /*48d0*/  @!P4 IMAD.X R12, RZ, RZ, R39, P0 ;  /* 0x000000ffff0cc224 */ /* 0x000fe600000e0627 */
[----:B------:R-:W-:Y:S02]  /*48e0*/  USEL UR13, UR8, UR13, !UP2 ;  /* 0x0000000d080d7287 */ /* 0x000fe4000d000000 */
[----:B------:R-:W-:Y:S04]  /*48f0*/  UIMAD UR11, UR5, UR9, UR11 ;  /* 0x00000009050b72a4 */ /* 0x000fe8000f8e020b */
[----:B------:R-:W-:Y:S05]  /*4900*/  IMAD R3, RZ, RZ, -UR13 ;  /* 0x8000000dff037e24 */ /* 0x000fea000f8e02ff */
[----:B------:R-:W-:Y:S11]  /*4910*/  R2UR UR8, R3 ;  /* 0x00000000030872ca */ /* 0x000ff600000e0000 */
[----:B------:R-:W-:Y:S02]  /*4920*/  @!UPT UIADD3 URZ, UPT, UPT, URZ, URZ, URZ ;  /* 0x000000fffffff290 */ /* 0x000fe4000fffe0ff */
[----:B------:R-:W-:Y:S01]  /*4930*/  UIMAD UR12, UR4, UR8, UR12 ;  /* 0x00000008040c72a4 */ /* 0x000fe2000f8e020c */
[----:B-1----:R-:W-:Y:S11]  /*4940*/  @!P2 BRA `(.L_x_75) ;  /* 0x0000003400d0a947 */ /* 0x002ff60003800000 */
.L_x_159:
[----:B------:R-:W2:Y:S01]  /*4950*/  LDC.64 R14, c[0x0][0xb10] ;  /* 0x0002c400ff0e7b82 */ /* 0x000ea20000000a00 */
[----:B------:R-:W-:Y:S01]  /*4960*/  @!P4 R2UR UR14, R18 ;  /* 0x00000000120ec2ca */ /* 0x000fe200000e0000 */
[----:B------:R-:W-:Y:S01]  /*4970*/  VOTEU.ALL UP1, P4 ;  /* 0x0000000000ff7886 */ /* 0x000fe20002020000 */
[----:B------:R-:W-:Y:S01]  /*4980*/  @!P4 R2UR UR8, R12 ;  /* 0x000000000c08c2ca */ /* 0x000fe200000e0000 */
[----:B------:R-:W-:Y:S01]  /*4990*/  UIADD3 UR9, UPT, UPT, UR17, 0xc0, URZ ;  /* 0x000000c011097890 */ /* 0x000fe2000fffe0ff */
[----:B------:R-:W-:Y:S03]  /*49a0*/  @!P4 IMAD.MOV.U32 R18, RZ, RZ, 0x2000 ;  /* 0x00002000ff12c424 */ /* 0x000fe600078e00ff */
[----:B------:R-:W3:Y:S01]  /*49b0*/  LDC.64 R10, c[0x0][0xb18] ;  /* 0x0002c600ff0a7b82 */ /* 0x000ee20000000a00 */
[----:B------:R-:W-:Y:S01]  /*49c0*/  @!UP1 UPRMT UR20, URZ, 0x40, URZ ;  /* 0x00000040ff149896 */ /* 0x000fe200080000ff */
[----:B------:R-:W-:Y:S01]  /*49d0*/  @P3 SHF.R.U32.HI R19, RZ, 0x10, R29 ;  /* 0x00000010ff133819 */ /* 0x000fe2000001161d */
[----:B------:R-:W-:Y:S01]  /*49e0*/  VOTEU.ALL UP0, P4 ;  /* 0x0000000000ff7886 */ /* 0x000fe20002000000 */
[----:B------:R-:W-:Y:S04]  /*49f0*/  UIADD3 UR16, UPT, UPT, UR18, 0x1, URZ ;  /* 0x0000000112107890 */ /* 0x000fe8000fffe0ff */
[----:B-1----:R-:W1:Y:S01]  /*4a00*/  @!P1 LDC R0, c[0x0][0xb20] ;  /* 0x0002c800ff009b82 */ /* 0x002e620000000800 */
[----:B------:R-:W-:Y:S01]  /*4a10*/  @!UP1 UPRMT UR20, UR20, 0x5410, URZ ;  /* 0x0000541014149896 */ /* 0x000fe200080000ff */
[----:B------:R-:W-:Y:S01]  /*4a20*/  IMAD.U32 R42, RZ, RZ, UR14 ;  /* 0x0000000eff2a7e24 */ /* 0x000fe2000f8e00ff */
[----:B------:R-:W-:Y:S05]  /*4a30*/  UISETP.NE.AND UP5, UPT, UR16, 0x3, UPT ;  /* 0x000000031000788c */ /* 0x000fea000bfa5270 */
[----:B------:R-:W4:Y:S01]  /*4a40*/  @!P1 LDC R3, c[0x0][0xb0c] ;  /* 0x0002c300ff039b82 */ /* 0x000f220000000800 */
[----:B------:R-:W-:Y:S01]  /*4a50*/  IMAD.U32 R43, RZ, RZ, UR8 ;  /* 0x00000008ff2b7e24 */ /* 0x000fe2000f8e00ff */
[----:B------:R-:W-:Y:S01]  /*4a60*/  @!UP1 ULEA UR8, UR18, UR7, 0xd ;  /* 0x0000000712089291 */ /* 0x000fe2000f8e68ff */
[----:B------:R-:W-:Y:S01]  /*4a70*/  @!P4 R2UR UR22, R42 ;  /* 0x000000002a16c2ca */ /* 0x000fe200000e0000 */
[----:B------:R-:W-:Y:S02]  /*4a80*/  UPRMT UR19, UR45, 0x654, UR9 ;  /* 0x000006542d137896 */ /* 0x000fe40008000009 */
[----:B------:R-:W-:Y:S01]  /*4a90*/  @!P4 R2UR UR23, R43 ;  /* 0x000000002b17c2ca */ /* 0x000fe200000e0000 */
[----:B------:R-:W-:Y:S02]  /*4aa0*/  @!UP1 UIADD3 UR8, UPT, UPT, UR8, 0x400, URZ ;  /* 0x0000040008089890 */ /* 0x000fe4000fffe0ff */
[----:B------:R-:W-:Y:S02]  /*4ab0*/  USEL UR18, URZ, 0x1, UP5 ;  /* 0x00000001ff127887 */ /* 0x000fe4000a800000 */
[----:B------:R-:W-:Y:S04]  /*4ac0*/  USEL UR16, UR16, URZ, UP5 ;  /* 0x000000ff10107287 */ /* 0x000fe8000a800000 */
[----:B------:R-:W-:Y:S01]  /*4ad0*/  ULEA UR14, UR16, UR7, 0x3 ;  /* 0x00000007100e7291 */ /* 0x000fe2000f8e18ff */
[----:B------:R-:W-:Y:S03]  /*4ae0*/  LOP3.LUT R40, R40, UR18, RZ, 0x3c, !PT ;  /* 0x0000001228287c12 */ /* 0x000fe6000f8e3cff */
[----:B------:R1:W-:Y:S01]  /*4af0*/  @!UP0 UTMALDG.4D.IM2COL [UR8], [UR22], UR20 ;  /* 0x00000008160083b4 */ /* 0x0003e20008058014 */
[----:B------:R1:W-:Y:S01]  /*4b00*/  @!P4 SYNCS.ARRIVE.TRANS64.RED.A0TR RZ, [UR17+0xc0], R18 ;  /* 0x0000c012ffffc9a7 */ /* 0x0003e20008300411 */
[----:B------:R-:W-:Y:S02]  /*4b10*/  SHF.L.U32 R12, R40, 0x1f, RZ ;  /* 0x0000001f280c7819 */ /* 0x000fe400000006ff */
[----:B----4-:R-:W-:Y:S01]  /*4b20*/  @!P1 ISETP.NE.AND P2, PT, R3, 0x1, PT ;  /* 0x000000010300980c */ /* 0x010fe20003f45270 */
[C---:B--2---:R-:W-:Y:S01]  /*4b30*/  @!P1 IMAD.HI.U32 R14, R13.reuse, R14, RZ ;  /* 0x0000000e0d0e9227 */ /* 0x044fe200078e00ff */
[----:B---3--:R-:W-:Y:S03]  /*4b40*/  @!P1 ISETP.NE.AND P0, PT, R10, 0x1, PT ;  /* 0x000000010a00980c */ /* 0x008fe60003f05270 */
[C---:B------:R-:W-:Y:S01]  /*4b50*/  @!P1 IMAD.HI.U32 R11, R8.reuse, R11, RZ ;  /* 0x0000000b080b9227 */ /* 0x040fe200078e00ff */
[----:B------:R-:W-:Y:S04]  /*4b60*/  @!P1 SHF.R.U32.HI R14, RZ, R15, R14 ;  /* 0x0000000fff0e9219 */ /* 0x000fe8000001160e */
[----:B-1----:R-:W-:Y:S01]  /*4b70*/  @!P1 SHF.R.U32.HI R9, RZ, R0, R11 ;  /* 0x00000000ff099219 */ /* 0x002fe2000001160b */
[----:B------:R-:W-:Y:S01]  /*4b80*/  SYNCS.ARRIVE.TRANS64.RED.A1T0 RZ, [UR19], RZ ;  /* 0x000000ffffff79a7 */ /* 0x000fe20008100413 */
[----:B------:R-:W-:Y:S02]  /*4b90*/  @!P1 SEL R14, R13, R14, !P2 ;  /* 0x0000000e0d0e9207 */ /* 0x000fe40005000000 */
[----:B------:R-:W-:Y:S01]  /*4ba0*/  @!P1 SEL R9, R8, R9, !P0 ;  /* 0x0000000908099207 */ /* 0x000fe20004000000 */
[----:B------:R-:W1:Y:S04]  /*4bb0*/  SYNCS.PHASECHK.TRANS64.TRYWAIT P5, [UR14+0xd8], R12 ;  /* 0x0000d80cff0075a7 */ /* 0x000e6800080a110e */
[----:B------:R-:W-:Y:S02]  /*4bc0*/  @!P1 IMAD.IADD R0, R9, 0x1, -R14 ;  /* 0x0000000109009824 */ /* 0x000fe400078e0a0e */
[----:B------:R-:W-:Y:S02]  /*4bd0*/  @!P1 IMAD.IADD R9, R14, 0x1, -R9 ;  /* 0x000000010e099824 */ /* 0x000fe400078e0a09 */
[----:B------:R-:W-:Y:S02]  /*4be0*/  @!P1 IMAD R13, R0, R3, R13 ;  /* 0x00000003000d9224 */ /* 0x000fe400078e020d */
[----:B------:R-:W-:Y:S01]  /*4bf0*/  @!P1 IMAD R8, R9, R10, R8 ;  /* 0x0000000a09089224 */ /* 0x000fe200078e0208 */
[----:B-1----:R-:W-:Y:S06]  /*4c00*/  @!P5 BRA `(.L_x_76) ;  /* 0x000000340038d947 */ /* 0x002fec0003800000 */
.L_x_161:
[----:B-1----:R-:W-:Y:S01]  /*4c10*/  @!P4 IADD3 R3, P0, PT, R38, 0x580, RZ ;  /* 0x000005802603c810 */ /* 0x002fe20007f1e0ff */
[----:B------:R-:W-:Y:S01]  /*4c20*/  VOTEU.ALL UP1, P4 ;  /* 0x0000000000ff7886 */ /* 0x000fe20002020000 */
[----:B------:R-:W-:Y:S01]  /*4c30*/  UIADD3 UR17, UPT, UPT, UR16, 0x1, URZ ;  /* 0x0000000110117890 */ /* 0x000fe2000fffe0ff */
[----:B------:R-:W-:Y:S01]  /*4c40*/  LOP3.LUT R36, R36, 0x1, RZ, 0x3c, !PT ;  /* 0x0000000124247812 */ /* 0x000fe200078e3cff */
[----:B------:R-:W-:Y:S01]  /*4c50*/  VOTEU.ALL UP0, P4 ;  /* 0x0000000000ff7886 */ /* 0x000fe20002000000 */
[----:B------:R-:W-:Y:S01]  /*4c60*/  @!P4 IMAD.X R0, RZ, RZ, R39, P0 ;  /* 0x000000ffff00c224 */ /* 0x000fe200000e0627 */
[----:B------:R-:W-:Y:S01]  /*4c70*/  @!P4 R2UR UR9, R3 ;  /* 0x000000000309c2ca */ /* 0x000fe200000e0000 */
[----:B------:R-:W-:Y:S01]  /*4c80*/  @!UP1 UIADD3 UR10, UPT, UPT, UR10, 0x20, URZ ;  /* 0x000000200a0a9890 */ /* 0x000fe2000fffe0ff */
[----:B------:R-:W-:Y:S01]  /*4c90*/  IMAD.IADD R18, R8, 0x1, R70 ;  /* 0x0000000108127824 */ /* 0x000fe200078e0246 */
[----:B------:R-:W-:Y:S01]  /*4ca0*/  UISETP.NE.AND UP5, UPT, UR17, 0x3, UPT ;  /* 0x000000031100788c */ /* 0x000fe2000bfa5270 */
[----:B------:R-:W-:Y:S01]  /*4cb0*/  @!P4 R2UR UR8, R0 ;  /* 0x000000000008c2ca */ /* 0x000fe200000e0000 */
[----:B------:R-:W-:Y:S04]  /*4cc0*/  IMAD.IADD R41, R13, 0x1, R72 ;  /* 0x000000010d297824 */ /* 0x000fe800078e0248 */
[----:B------:R-:W-:Y:S04]  /*4cd0*/  PLOP3.LUT P0, PT, PT, PT, UP5, 0x80, 0x8 ;  /* 0x000000000008781c */ /* 0x000fe80003f0f058 */
[----:B------:R-:W-:Y:S01]  /*4ce0*/  IMAD.U32 R10, RZ, RZ, UR9 ;  /* 0x00000009ff0a7e24 */ /* 0x000fe2000f8e00ff */
[----:B------:R-:W-:Y:S01]  /*4cf0*/  UIADD3 UR9, UPT, UPT, UR14, 0xc0, URZ ;  /* 0x000000c00e097890 */ /* 0x000fe2000fffe0ff */
[----:B------:R-:W-:Y:S02]  /*4d00*/  SEL R3, RZ, 0x1, P0 ;  /* 0x00000001ff037807 */ /* 0x000fe40000000000 */
[----:B------:R-:W-:Y:S01]  /*4d10*/  IMAD.U32 R11, RZ, RZ, UR8 ;  /* 0x00000008ff0b7e24 */ /* 0x000fe2000f8e00ff */
[----:B------:R-:W-:Y:S01]  /*4d20*/  @!UP1 ULEA UR8, UR16, UR7, 0xd ;  /* 0x0000000710089291 */ /* 0x000fe2000f8e68ff */
[----:B------:R-:W-:Y:S01]  /*4d30*/  @!P4 R2UR UR20, R10 ;  /* 0x000000000a14c2ca */ /* 0x000fe200000e0000 */
[----:B------:R-:W-:Y:S01]  /*4d40*/  @!UP1 UPRMT UR16, URZ, 0x40, URZ ;  /* 0x00000040ff109896 */ /* 0x000fe200080000ff */
[----:B------:R-:W-:Y:S01]  /*4d50*/  LOP3.LUT R40, R40, R3, RZ, 0x3c, !PT ;  /* 0x0000000328287212 */ /* 0x000fe200078e3cff */
[----:B------:R-:W-:Y:S01]  /*4d60*/  @!UP1 UIADD3 UR8, UPT, UPT, UR8, 0x400, URZ ;  /* 0x0000040008089890 */ /* 0x000fe2000fffe0ff */
[----:B------:R-:W-:Y:S01]  /*4d70*/  @!P4 R2UR UR21, R11 ;  /* 0x000000000b15c2ca */ /* 0x000fe200000e0000 */
[----:B------:R-:W-:Y:S02]  /*4d80*/  @!UP1 UPRMT UR19, UR16, 0x5410, URZ ;  /* 0x0000541010139896 */ /* 0x000fe400080000ff */
[----:B------:R-:W-:Y:S10]  /*4d90*/  UPRMT UR18, UR45, 0x654, UR9 ;  /* 0x000006542d127896 */ /* 0x000ff40008000009 */
[----:B------:R2:W-:Y:S01]  /*4da0*/  @!UP0 UTMALDG.4D.IM2COL [UR8], [UR20], UR19 ;  /* 0x00000008140083b4 */ /* 0x0005e20008058013 */
[----:B------:R2:W-:Y:S01]  /*4db0*/  @!P4 SYNCS.ARRIVE.TRANS64.RED.A0TR RZ, [UR14+0xc0], R33 ;  /* 0x0000c021ffffc9a7 */ /* 0x0005e2000830040e */
[----:B------:R-:W-:Y:S01]  /*4dc0*/  UPLOP3.LUT UP0, UPT, UPT, UPT, UPT, 0x80, 0x8 ;  /* 0x000000000008789c */ /* 0x000fe20003f0f070 */
[----:B------:R-:W-:Y:S01]  /*4dd0*/  SYNCS.ARRIVE.TRANS64.RED.A1T0 RZ, [UR18], RZ ;  /* 0x000000ffffff79a7 */ /* 0x000fe20008100412 */
[----:B------:R-:W-:Y:S01]  /*4de0*/  USEL UR18, UR17, URZ, UP5 ;  /* 0x000000ff11127287 */ /* 0x000fe2000a800000 */
[----:B------:R-:W-:Y:S11]  /*4df0*/  @P3 BRA `(.L_x_77) ;  /* 0xfffffff400043947 */ /* 0x000ff6000383ffff */
[----:B------:R-:W-:Y:S01]  /*4e00*/  UIADD3 UR7, UPT, UPT, UR7, 0xd8, URZ ;  /* 0x000000d807077890 */ /* 0x000fe2000fffe0ff */
[----:B------:R-:W-:-:S03]  /*4e10*/  SHF.L.U32 R3, R40, 0x1f, RZ ;  /* 0x0000001f28037819 */ /* 0x000fc600000006ff */
[----:B------:R-:W-:-:S09]  /*4e20*/  ULEA UR4, UR18, UR7, 0x3 ;  /* 0x0000000712047291 */ /* 0x000fd2000f8e18ff */
[----:B------:R-:W1:Y:S02]  /*4e30*/  SYNCS.PHASECHK.TRANS64.TRYWAIT P0, [UR4], R3 ;  /* 0x00000003ff0075a7 */ /* 0x000e640008001104 */
[----:B-1----:R-:W-:Y:S05]  /*4e40*/  @!P0 BRA `(.L_x_78) ;  /* 0x0000003000c08947 */ /* 0x002fea0003800000 */
.L_x_163:
[----:B------:R-:W-:-:S04]  /*4e50*/  UIADD3 UR4, UPT, UPT, UR18, 0x1, URZ ;  /* 0x0000000112047890 */ /* 0x000fc8000fffe0ff */
[----:B------:R-:W-:-:S04]  /*4e60*/  UISETP.NE.AND UP0, UPT, UR4, 0x3, UPT ;  /* 0x000000030400788c */ /* 0x000fc8000bf05270 */
[----:B------:R-:W-:Y:S02]  /*4e70*/  USEL UR4, UR4, URZ, UP0 ;  /* 0x000000ff04047287 */ /* 0x000fe40008000000 */
[----:B------:R-:W-:-:S04]  /*4e80*/  PLOP3.LUT P0, PT, PT, PT, UP0, 0x80, 0x8 ;  /* 0x000000000008781c */ /* 0x000fc80003f0f008 */
[----:B-1----:R-:W-:Y:S01]  /*4e90*/  SEL R3, RZ, 0x1, P0 ;  /* 0x00000001ff037807 */ /* 0x002fe20000000000 */
[----:B------:R-:W-:-:S03]  /*4ea0*/  IMAD.U32 R0, RZ, RZ, UR4 ;  /* 0x00000004ff007e24 */ /* 0x000fc6000f8e00ff */
[----:B------:R-:W-:Y:S02]  /*4eb0*/  LOP3.LUT R40, R40, R3, RZ, 0x3c, !PT ;  /* 0x0000000328287212 */ /* 0x000fe400078e3cff */
[C---:B------:R-:W-:Y:S01]  /*4ec0*/  LEA R2, R0.reuse, UR7, 0x3 ;  /* 0x0000000700027c11 */ /* 0x040fe2000f8e18ff */
[----:B------:R-:W-:Y:S01]  /*4ed0*/  VIADD R0, R0, 0x1 ;  /* 0x0000000100007836 */ /* 0x000fe20000000000 */
[----:B------:R-:W-:-:S04]  /*4ee0*/  SHF.L.U32 R3, R40, 0x1f, RZ ;  /* 0x0000001f28037819 */ /* 0x000fc800000006ff */
[----:B------:R-:W1:Y:S01]  /*4ef0*/  SYNCS.PHASECHK.TRANS64.TRYWAIT P1, [R2+URZ], R3 ;  /* 0x00000003020075a7 */ /* 0x000e6200080211ff */
[----:B------:R-:W-:-:S04]  /*4f00*/  ISETP.NE.AND P0, PT, R0, 0x3, PT ;  /* 0x000000030000780c */ /* 0x000fc80003f05270 */
[----:B------:R-:W-:Y:S02]  /*4f10*/  SEL R5, RZ, 0x1, P0 ;  /* 0x00000001ff057807 */ /* 0x000fe40000000000 */
[----:B------:R-:W-:Y:S02]  /*4f20*/  SEL R0, R0, RZ, P0 ;  /* 0x000000ff00007207 */ /* 0x000fe40000000000 */
[----:B------:R-:W-:Y:S01]  /*4f30*/  LOP3.LUT R5, R40, R5, RZ, 0x3c, !PT ;  /* 0x0000000528057212 */ /* 0x000fe200078e3cff */
[----:B-1----:R-:W-:Y:S06]  /*4f40*/  @!P1 BRA `(.L_x_79) ;  /* 0x0000003000989947 */ /* 0x002fec0003800000 */
.L_x_164:
[----:B------:R-:W-:Y:S02]  /*4f50*/  LEA R0, R0, UR7, 0x3 ;  /* 0x0000000700007c11 */ /* 0x000fe4000f8e18ff */
[----:B------:R-:W-:-:S07]  /*4f60*/  SHF.L.U32 R5, R5, 0x1f, RZ ;  /* 0x0000001f05057819 */ /* 0x000fce00000006ff */
.L_x_80:
[----:B---3--:R3:W4:Y:S02]  /*4f70*/  SYNCS.PHASECHK.TRANS64.TRYWAIT P0, [R0+URZ], R5 ;  /* 0x00000005000075a7 */ /* 0x00872400080011ff */
[----:B----4-:R-:W-:Y:S05]  /*4f80*/  @!P0 NANOSLEEP.SYNCS 0x989680 ;  /* 0x009896800000895d */ /* 0x010fea0003900000 */
[----:B------:R-:W4:Y:S02]  /*4f90*/  @!P0 SYNCS.PHASECHK.TRANS64 P0, [R0+URZ], R5 ;  /* 0x00000005000085a7 */ /* 0x000f2400080010ff */
[----:B--2-4-:R-:W-:Y:S05]  /*4fa0*/  @P0 EXIT ;  /* 0x000000000000094d */ /* 0x014fea0003800000 */
[----:B------:R-:W-:Y:S05]  /*4fb0*/  BRA `(.L_x_80) ;  /* 0xfffffffc00ec7947 */ /* 0x000fea000383ffff */
.L_x_68:
[----:B------:R-:W-:-:S06]  /*4fc0*/  UISETP.GE.AND UP0, UPT, UR6, 0x4, UPT ;  /* 0x000000040600788c */ /* 0x000fcc000bf06270 */
[----:B------:R-:W-:-:S13]  /*4fd0*/  PLOP3.LUT P0, PT, PT, PT, UP0, 0x80, 0x8 ;  /* 0x000000000008781c */ /* 0x000fda0003f0f008 */
[----:B------:R-:W-:Y:S05]  /*4fe0*/  @!P0 EXIT ;  /* 0x000000000000894d */ /* 0x000fea0003800000 */
[----:B------:R-:W-:Y:S01]  /*4ff0*/  BAR.SYNC.DEFER_BLOCKING 0x6, 0xa0 ;  /* 0x0182800000007b1d */ /* 0x000fe20000010000 */
[C---:B------:R-:W-:Y:S01]  /*5000*/  IMAD.SHL.U32 R5, R80.reuse, 0x20, RZ ;  /* 0x0000002050057824 */ /* 0x040fe200078e00ff */
[C---:B------:R-:W-:Y:S01]  /*5010*/  R2P PR, R80.reuse, 0x6 ;  /* 0x0000000650007804 */ /* 0x040fe20000000000 */
[C---:B------:R-:W-:Y:S01]  /*5020*/  IMAD.SHL.U32 R79, R80.reuse, 0x4, RZ ;  /* 0x00000004504f7824 */ /* 0x040fe200078e00ff */
[----:B------:R-:W-:Y:S01]  /*5030*/  CS2R R76, SRZ ;  /* 0x00000000004c7805 */ /* 0x000fe2000001ff00 */
[C---:B------:R-:W-:Y:S01]  /*5040*/  IMAD.SHL.U32 R0, R80.reuse, 0x10, RZ ;  /* 0x0000001050007824 */ /* 0x040fe200078e00ff */
[----:B------:R-:W-:Y:S02]  /*5050*/  UMOV UR52, 0x400 ;  /* 0x0000040000347882 */ /* 0x000fe40000000000 */
[----:B------:R-:W1:Y:S01]  /*5060*/  LDC R75, c[0x0][0x370] ;  /* 0x0000dc00ff4b7b82 */ /* 0x000e620000000800 */
[----:B------:R-:W-:Y:S01]  /*5070*/  ULEA UR52, UR45, UR52, 0x18 ;  /* 0x000000342d347291 */ /* 0x000fe2000f8ec0ff */
[C---:B------:R-:W-:Y:S01]  /*5080*/  LOP3.LUT R4, R5.reuse, 0xe0, RZ, 0xc0, !PT ;  /* 0x000000e005047812 */ /* 0x040fe200078ec0ff */
[----:B------:R-:W-:Y:S01]  /*5090*/  IMAD.U32 R32, R80, 0x10000, RZ ;  /* 0x0001000050207824 */ /* 0x000fe200078e00ff */
[----:B------:R-:W-:Y:S01]  /*50a0*/  LOP3.LUT R5, R5, 0x100, RZ, 0xc0, !PT ;  /* 0x0000010005057812 */ /* 0x000fe200078ec0ff */
[----:B------:R-:W-:Y:S01]  /*50b0*/  IMAD.MOV.U32 R85, RZ, RZ, 0x8 ;  /* 0x00000008ff557424 */ /* 0x000fe200078e00ff */
[----:B------:R-:W-:Y:S01]  /*50c0*/  LOP3.LUT R79, R4, 0x1c, R79, 0xf8, !PT ;  /* 0x0000001c044f7812 */ /* 0x000fe200078ef84f */
[----:B------:R-:W-:Y:S01]  /*50d0*/  IMAD.MOV.U32 R84, RZ, RZ, 0x10 ;  /* 0x00000010ff547424 */ /* 0x000fe200078e00ff */
[----:B------:R-:W2:Y:S01]  /*50e0*/  LDC R28, c[0x0][0xb0c] ;  /* 0x0002c300ff1c7b82 */ /* 0x000ea20000000800 */
[----:B------:R-:W-:Y:S01]  /*50f0*/  SHF.R.U32.HI R4, RZ, 0x2, R80 ;  /* 0x00000002ff047819 */ /* 0x000fe20000011650 */
[----:B------:R-:W-:Y:S01]  /*5100*/  IMAD.MOV.U32 R78, RZ, RZ, 0x1 ;  /* 0x00000001ff4e7424 */ /* 0x000fe200078e00ff */
[----:B------:R-:W-:Y:S01]  /*5110*/  LOP3.LUT R0, R5, 0x600, R0, 0xf8, !PT ;  /* 0x0000060005007812 */ /* 0x000fe200078ef800 */
[----:B------:R-:W-:Y:S01]  /*5120*/  IMAD.MOV.U32 R30, RZ, RZ, RZ ;  /* 0x000000ffff1e7224 */ /* 0x000fe200078e00ff */
[----:B------:R-:W-:Y:S01]  /*5130*/  LOP3.LUT R79, R79, 0x4, R4, 0x78, !PT ;  /* 0x000000044f4f7812 */ /* 0x000fe200078e7804 */
[----:B------:R-:W4:Y:S01]  /*5140*/  LDCU.64 UR56, c[0x0][0x348] ;  /* 0x00006900ff3877ac */ /* 0x000f220008000a00 */
[----:B------:R-:W-:Y:S01]  /*5150*/  LOP3.LUT R80, R80, 0x60, RZ, 0xc0, !PT ;  /* 0x0000006050507812 */ /* 0x000fe200078ec0ff */
[----:B------:R-:W1:Y:S01]  /*5160*/  LDC R73, c[0x0][0xb20] ;  /* 0x0002c800ff497b82 */ /* 0x000e620000000800 */
[----:B------:R-:W3:Y:S01]  /*5170*/  LDS R2, [UR52+0x150] ;  /* 0x00015034ff027984 */ /* 0x000ee20008000800 */
[----:B------:R-:W-:Y:S01]  /*5180*/  LOP3.LUT R79, R0, R79, RZ, 0xfc, !PT ;  /* 0x0000004f004f7212 */ /* 0x000fe200078efcff */
[----:B------:R-:W1:Y:S01]  /*5190*/  LDCU.64 UR36, c[0x0][0x888] ;  /* 0x00011100ff2477ac */ /* 0x000e620008000a00 */
[----:B------:R-:W-:-:S02]  /*51a0*/  LOP3.LUT R32, R32, 0x600000, RZ, 0xc0, !PT ;  /* 0x0060000020207812 */ /* 0x000fc400078ec0ff */
[----:B------:R-:W-:Y:S01]  /*51b0*/  SEL R85, R85, 0xfffffff8, !P1 ;  /* 0xfffffff855557807 */ /* 0x000fe20004800000 */
[----:B------:R-:W1:Y:S01]  /*51c0*/  LDCU.64 UR46, c[0x0][0x8b0] ;  /* 0x00011600ff2e77ac */ /* 0x000e620008000a00 */
[----:B------:R-:W1:Y:S01]  /*51d0*/  LDC R27, c[0x0][0xb30] ;  /* 0x0002cc00ff1b7b82 */ /* 0x000e620000000800 */
[----:B------:R-:W-:Y:S01]  /*51e0*/  SEL R84, R84, 0xfffffff0, !P2 ;  /* 0xfffffff054547807 */ /* 0x000fe20005000000 */
[----:B------:R-:W1:Y:S01]  /*51f0*/  LDCU.64 UR38, c[0x0][0x8a8] ;  /* 0x00011500ff2677ac */ /* 0x000e620008000a00 */
[----:B------:R-:W1:Y:S05]  /*5200*/  LDCU.64 UR48, c[0x0][0xa90] ;  /* 0x00015200ff3077ac */ /* 0x000e6a0008000a00 */
[----:B------:R-:W1:Y:S01]  /*5210*/  LDC.64 R64, c[0x0][0xb10] ;  /* 0x0002c400ff407b82 */ /* 0x000e620000000a00 */
[----:B------:R-:W-:Y:S01]  /*5220*/  UMOV UR58, URZ ;  /* 0x000000ff003a7c82 */ /* 0x000fe20008000000 */
[----:B------:R-:W-:Y:S01]  /*5230*/  UIADD3 UR55, UPT, UPT, UR52, 0x400, URZ ;  /* 0x0000040034377890 */ /* 0x000fe2000fffe0ff */
[----:B------:R-:W-:Y:S01]  /*5240*/  UMOV UR54, URZ ;  /* 0x000000ff00367c82 */ /* 0x000fe20008000000 */
[----:B------:R-:W-:-:S04]  /*5250*/  UMOV UR53, URZ ;  /* 0x000000ff00357c82 */ /* 0x000fc80008000000 */
[----:B------:R-:W1:Y:S08]  /*5260*/  LDC.64 R24, c[0x0][0xb18] ;  /* 0x0002c600ff187b82 */ /* 0x000e700000000a00 */
[----:B------:R-:W1:Y:S08]  /*5270*/  LDC.64 R60, c[0x0][0x888] ;  /* 0x00022200ff3c7b82 */ /* 0x000e700000000a00 */
[----:B------:R-:W1:Y:S01]  /*5280*/  LDC.64 R22, c[0x0][0xb28] ;  /* 0x0002ca00ff167b82 */ /* 0x000e620000000a00 */
[C---:B---3--:R-:W-:Y:S01]  /*5290*/  VIADD R3, R2.reuse, 0x40 ;  /* 0x0000004002037836 */ /* 0x048fe20000000000 */
[----:B------:R-:W-:-:S04]  /*52a0*/  LOP3.LUT R2, R2, 0xffff, RZ, 0xc0, !PT ;  /* 0x0000ffff02027812 */ /* 0x000fc800078ec0ff */
[----:B------:R-:W-:Y:S02]  /*52b0*/  LOP3.LUT R3, R3, 0xffff, RZ, 0xc0, !PT ;  /* 0x0000ffff03037812 */ /* 0x000fe400078ec0ff */
[----:B------:R-:W3:Y:S03]  /*52c0*/  LDC.64 R62, c[0x0][0x890] ;  /* 0x00022400ff3e7b82 */ /* 0x000ee60000000a00 */
[----:B------:R1:W-:Y:S05]  /*52d0*/  STL.64 [R1], R2 ;  /* 0x0000000201007387 */ /* 0x0003ea0000100a00 */
[----:B------:R-:W1:Y:S08]  /*52e0*/  LDC.64 R68, c[0x0][0xa80] ;  /* 0x0002a000ff447b82 */ /* 0x000e700000000a00 */
[----:B------:R-:W1:Y:S08]  /*52f0*/  LDC.64 R66, c[0x0][0xa88] ;  /* 0x0002a200ff427b82 */ /* 0x000e700000000a00 */
[----:B--2-4-:R-:W1:Y:S02]  /*5300*/  LDC R74, c[0x0][0x374] ;  /* 0x0000dd00ff4a7b82 */ /* 0x014e640000000800 */
.L_x_111:
[----:B-1----:R-:W-:Y:S04]  /*5310*/  SHF.L.U32 R3, R76, 0x1f, RZ ;  /* 0x0000001f4c037819 */ /* 0x002fe800000006ff */
[----:B------:R-:W1:Y:S02]  /*5320*/  SYNCS.PHASECHK.TRANS64.TRYWAIT P0, [UR52+0x100], R3 ;  /* 0x00010003ff0075a7 */ /* 0x000e640008001134 */
[----:B-1----:R-:W-:Y:S05]  /*5330*/  @!P0 BRA `(.L_x_81) ;  /* 0x0000002c00b08947 */ /* 0x002fea0003800000 */
.L_x_166:
[----:B------:R-:W2:Y:S01]  /*5340*/  LDC.64 R12, c[0x0][0xb10] ;  /* 0x0002c400ff0c7b82 */ /* 0x000ea20000000a00 */
[----:B------:R-:W4:Y:S01]  /*5350*/  LDS.128 R36, [UR52+0x140] ;  /* 0x00014034ff247984 */ /* 0x000f220008000c00 */
[----:B------:R-:W-:Y:S01]  /*5360*/  UIADD3 UR4, UPT, UPT, UR52, 0x108, URZ ;  /* 0x0000010834047890 */ /* 0x000fe2000fffe0ff */
[----:B-1----:R-:W-:Y:S01]  /*5370*/  IMAD R0, R30, 0x4, R1 ;  /* 0x000000041e007824 */ /* 0x002fe200078e0201 */
[----:B------:R-:W-:Y:S04]  /*5380*/  ISETP.NE.AND P1, PT, R27, 0x1, PT ;  /* 0x000000011b00780c */ /* 0x000fe80003f25270 */
[----:B------:R-:W1:Y:S01]  /*5390*/  LDC.64 R10, c[0x0][0xb18] ;  /* 0x0002c600ff0a7b82 */ /* 0x000e620000000a00 */
[----:B------:R-:W-:Y:S01]  /*53a0*/  UPRMT UR4, URZ, 0x654, UR4 ;  /* 0x00000654ff047896 */ /* 0x000fe20008000004 */
[----:B------:R-:W-:Y:S01]  /*53b0*/  ISETP.GE.AND P0, PT, R26, 0x1, PT ;  /* 0x000000011a00780c */ /* 0x000fe20003f06270 */
[----:B------:R-:W-:Y:S01]  /*53c0*/  @!PT LDS RZ, [RZ] ;  /* 0x00000000fffff984 */ /* 0x000fe20000000800 */
[----:B------:R-:W-:Y:S01]  /*53d0*/  @!PT LDS RZ, [RZ] ;  /* 0x00000000fffff984 */ /* 0x000fe20000000800 */
[----:B------:R-:W-:Y:S01]  /*53e0*/  @!PT LDS RZ, [RZ] ;  /* 0x00000000fffff984 */ /* 0x000fe20000000800 */
[----:B------:R-:W-:Y:S01]  /*53f0*/  @!PT LDS RZ, [RZ] ;  /* 0x00000000fffff984 */ /* 0x000fe20000000800 */
[----:B------:R3:W-:Y:S06]  /*5400*/  MEMBAR.ALL.CTA ;  /* 0x0000000000007992 */ /* 0x0007ec0000008000 */
[----:B---3--:R-:W3:Y:S01]  /*5410*/  FENCE.VIEW.ASYNC.S ;  /* 0x00000000000073c6 */ /* 0x008ee20000000000 */
[----:B------:R-:W1:Y:S08]  /*5420*/  @!P1 LDC R14, c[0x0][0xb20] ;  /* 0x0002c800ff0e9b82 */ /* 0x000e700000000800 */
[----:B------:R-:W1:Y:S01]  /*5430*/  @!P1 LDC R9, c[0x0][0xb0c] ;  /* 0x0002c300ff099b82 */ /* 0x000e620000000800 */
[----:B---3--:R-:W-:Y:S01]  /*5440*/  SYNCS.ARRIVE.TRANS64.RED.A1T0 RZ, [UR4], RZ ;  /* 0x000000ffffff79a7 */ /* 0x008fe20008100404 */
[----:B------:R3:W5:Y:S01]  /*5450*/  LDL R17, [R0] ;  /* 0x0000000000117983 */ /* 0x0007620000100800 */
[----:B----4-:R-:W-:Y:S04]  /*5460*/  LOP3.LUT P4, RZ, R38, 0x1, RZ, 0xc0, !PT ;  /* 0x0000000126ff7812 */ /* 0x010fe8000788c0ff */
[----:B------:R-:W-:Y:S09]  /*5470*/  P2R R86, PR, RZ, 0x10 ;  /* 0x00000010ff567803 */ /* 0x000ff20000000000 */
[----:B------:R-:W-:Y:S02]  /*5480*/  @P4 MOV R31, R36 ;  /* 0x00000024001f4202 */ /* 0x000fe40000000f00 */
[----:B------:R-:W-:Y:S01]  /*5490*/  @P4 LOP3.LUT R29, R37, 0xffff, RZ, 0xc0, !PT ;  /* 0x0000ffff251d4812 */ /* 0x000fe200078ec0ff */
[----:B--23--:R-:W-:Y:S06]  /*54a0*/  @!P0 BRA `(.L_x_82) ;  /* 0x0000000000a48947 */ /* 0x00cfec0003800000 */
[----:B------:R-:W-:Y:S01]  /*54b0*/  IMAD.HI.U32 R20, R74, R25, RZ ;  /* 0x000000194a147227 */ /* 0x000fe200078e00ff */
[----:B------:R-:W-:Y:S02]  /*54c0*/  ISETP.NE.AND P0, PT, R24, 0x1, PT ;  /* 0x000000011800780c */ /* 0x000fe40003f05270 */
[----:B------:R-:W-:Y:S01]  /*54d0*/  ISETP.NE.AND P2, PT, R26, 0x1, PT ;  /* 0x000000011a00780c */ /* 0x000fe20003f45270 */
[-C--:B------:R-:W-:Y:S01]  /*54e0*/  IMAD.HI.U32 R16, R75, R64.reuse, RZ ;  /* 0x000000404b107227 */ /* 0x080fe200078e00ff */
[----:B------:R-:W-:Y:S02]  /*54f0*/  SHF.R.U32.HI R21, RZ, R73, R20 ;  /* 0x00000049ff157219 */ /* 0x000fe40000011614 */
[----:B------:R-:W-:Y:S01]  /*5500*/  ISETP.NE.AND P3, PT, R28, 0x1, PT ;  /* 0x000000011c00780c */ /* 0x000fe20003f65270 */
[----:B------:R-:W-:Y:S01]  /*5510*/  IMAD.HI.U32 R40, R29, R25, RZ ;  /* 0x000000191d287227 */ /* 0x000fe200078e00ff */
[----:B------:R-:W-:Y:S02]  /*5520*/  SHF.R.U32.HI R16, RZ, R65, R16 ;  /* 0x00000041ff107219 */ /* 0x000fe40000011610 */
[----:B------:R-:W-:Y:S01]  /*5530*/  SEL R3, R74, R21, !P0 ;  /* 0x000000154a037207 */ /* 0x000fe20004000000 */
[----:B------:R-:W-:Y:S01]  /*5540*/  IMAD.HI.U32 R34, R31, R64, RZ ;  /* 0x000000401f227227 */ /* 0x000fe200078e00ff */
[----:B------:R-:W-:Y:S03]  /*5550*/  SEL R7, R75, R16, !P3 ;  /* 0x000000104b077207 */ /* 0x000fe60005800000 */
[-C--:B------:R-:W-:Y:S01]  /*5560*/  IMAD.HI.U32 R16, R3, R22.reuse, RZ ;  /* 0x0000001603107227 */ /* 0x080fe200078e00ff */
[----:B------:R-:W-:Y:S03]  /*5570*/  SHF.R.U32.HI R34, RZ, R65, R34 ;  /* 0x00000041ff227219 */ /* 0x000fe60000011622 */
[----:B------:R-:W-:Y:S01]  /*5580*/  IMAD.HI.U32 R20, R7, R22, RZ ;  /* 0x0000001607147227 */ /* 0x000fe200078e00ff */
[----:B------:R-:W-:Y:S02]  /*5590*/  @P2 SHF.R.U32.HI R3, RZ, R23, R16 ;  /* 0x00000017ff032219 */ /* 0x000fe40000011610 */
[----:B------:R-:W-:Y:S02]  /*55a0*/  SHF.R.U32.HI R16, RZ, R73, R40 ;  /* 0x00000049ff107219 */ /* 0x000fe40000011628 */
[----:B------:R-:W-:Y:S01]  /*55b0*/  @P2 SHF.R.U32.HI R7, RZ, R23, R20 ;  /* 0x00000017ff072219 */ /* 0x000fe20000011614 */
[C---:B------:R-:W-:Y:S01]  /*55c0*/  IMAD R2, R26.reuse, R3, RZ ;  /* 0x000000031a027224 */ /* 0x040fe200078e02ff */
[----:B------:R-:W-:Y:S02]  /*55d0*/  SEL R5, R29, R16, !P0 ;  /* 0x000000101d057207 */ /* 0x000fe40004000000 */
[----:B------:R-:W-:Y:S01]  /*55e0*/  SEL R3, R31, R34, !P3 ;  /* 0x000000221f037207 */ /* 0x000fe20005800000 */
[----:B------:R-:W-:Y:S01]  /*55f0*/  IMAD R4, R26, R7, RZ ;  /* 0x000000071a047224 */ /* 0x000fe200078e02ff */
[C---:B------:R-:W-:Y:S01]  /*5600*/  ISETP.GE.AND P0, PT, R5.reuse, R2, PT ;  /* 0x000000020500720c */ /* 0x040fe20003f06270 */
[----:B------:R-:W-:Y:S03]  /*5610*/  IMAD.HI.U32 R6, R5, R22, RZ ;  /* 0x0000001605067227 */ /* 0x000fe600078e00ff */
[----:B------:R-:W-:Y:S01]  /*5620*/  ISETP.GE.OR P0, PT, R3, R4, P0 ;  /* 0x000000040300720c */ /* 0x000fe20000706670 */
[----:B------:R-:W-:Y:S01]  /*5630*/  IMAD.MOV R4, RZ, RZ, -R3 ;  /* 0x000000ffff047224 */ /* 0x000fe200078e0a03 */
[-C--:B------:R-:W-:Y:S03]  /*5640*/  SHF.R.U32.HI R6, RZ, R23.reuse, R6 ;  /* 0x00000017ff067219 */ /* 0x080fe60000011606 */
[----:B------:R-:W-:Y:S01]  /*5650*/  IMAD R31, R28, R4, R31 ;  /* 0x000000041c1f7224 */ /* 0x000fe200078e021f */
[----:B------:R-:W-:Y:S05]  /*5660*/  SEL R15, R5, R6, !P2 ;  /* 0x00000006050f7207 */ /* 0x000fea0005000000 */
[----:B------:R-:W-:Y:S02]  /*5670*/  IMAD.MOV R6, RZ, RZ, -R15 ;  /* 0x000000ffff067224 */ /* 0x000fe400078e0a0f */
[C---:B------:R-:W-:Y:S04]  /*5680*/  @!P0 IMAD.HI.U32 R2, R3.reuse, R22, RZ ;  /* 0x0000001603028227 */ /* 0x040fe800078e00ff */
[----:B------:R-:W-:Y:S01]  /*5690*/  IMAD R6, R26, R6, R5 ;  /* 0x000000061a067224 */ /* 0x000fe200078e0205 */
[----:B------:R-:W-:Y:S04]  /*56a0*/  @!P0 SHF.R.U32.HI R2, RZ, R23, R2 ;  /* 0x00000017ff028219 */ /* 0x000fe80000011602 */
[----:B------:R-:W-:Y:S02]  /*56b0*/  @!P0 SEL R0, R3, R2, !P2 ;  /* 0x0000000203008207 */ /* 0x000fe40005000000 */
[----:B------:R-:W-:Y:S02]  /*56c0*/  IADD3 R2, PT, PT, -R5, RZ, RZ ;  /* 0x000000ff05027210 */ /* 0x000fe40007ffe1ff */
[----:B------:R-:W-:Y:S01]  /*56d0*/  @!P0 IADD3 R8, PT, PT, R15, -R0, RZ ;  /* 0x800000000f088210 */ /* 0x000fe20007ffe0ff */
[----:B------:R-:W-:Y:S02]  /*56e0*/  @!P0 IMAD R0, R7, R6, R0 ;  /* 0x0000000607008224 */ /* 0x000fe400078e0200 */
[----:B------:R-:W-:Y:S02]  /*56f0*/  IMAD R29, R24, R2, R29 ;  /* 0x00000002181d7224 */ /* 0x000fe400078e021d */
[----:B------:R-:W-:Y:S02]  /*5700*/  @!P0 IMAD R5, R8, R26, R3 ;  /* 0x0000001a08058224 */ /* 0x000fe400078e0203 */
[----:B------:R-:W-:Y:S04]  /*5710*/  @!P0 IMAD.MOV.U32 R3, RZ, RZ, R0 ;  /* 0x000000ffff038224 */ /* 0x000fe800078e0000 */
[----:B------:R-:W-:Y:S02]  /*5720*/  IMAD R31, R3, R28, R31 ;  /* 0x0000001c031f7224 */ /* 0x000fe400078e021f */
[----:B------:R-:W-:Y:S07]  /*5730*/  IMAD R29, R5, R24, R29 ;  /* 0x00000018051d7224 */ /* 0x000fee00078e021d */
.L_x_82:
[----:B-1----:R-:W-:Y:S01]  /*5740*/  @!P1 ISETP.NE.AND P0, PT, R10, 0x1, PT ;  /* 0x000000010a00980c */ /* 0x002fe20003f05270 */
[----:B------:R-:W-:Y:S01]  /*5750*/  @!P1 IMAD.HI.U32 R0, R31, R12, RZ ;  /* 0x0000000c1f009227 */ /* 0x000fe200078e00ff */
[----:B------:R-:W-:Y:S01]  /*5760*/  @!P1 ISETP.NE.AND P2, PT, R9, 0x1, PT ;  /* 0x000000010900980c */ /* 0x000fe20003f45270 */
[----:B------:R-:W-:Y:S01]  /*5770*/  ULOP3.LUT UP0, URZ, UR55, 0x3f0, URZ, 0xc0, !UPT ;  /* 0x000003f037ff7892 */ /* 0x000fe2000f80c0ff */
[----:B------:R-:W-:Y:S01]  /*5780*/  R2UR UR41, R18 ;  /* 0x00000000122972ca */ /* 0x000fe200000e0000 */
[----:B------:R-:W-:Y:S01]  /*5790*/  @!P1 IMAD.HI.U32 R3, R29, R11, RZ ;  /* 0x0000000b1d039227 */ /* 0x000fe200078e00ff */
[----:B------:R-:W-:Y:S02]  /*57a0*/  @!P1 SHF.R.U32.HI R0, RZ, R13, R0 ;  /* 0x0000000dff009219 */ /* 0x000fe40000011600 */
[----:B------:R-:W-:Y:S02]  /*57b0*/  @P4 SHF.R.U32.HI R83, RZ, 0x10, R37 ;  /* 0x00000010ff534819 */ /* 0x000fe40000011625 */
[----:B------:R-:W-:Y:S02]  /*57c0*/  @!P1 SHF.R.U32.HI R2, RZ, R14, R3 ;  /* 0x0000000eff029219 */ /* 0x000fe40000011603 */
[----:B------:R-:W-:Y:S02]  /*57d0*/  @!P1 SEL R3, R31, R0, !P2 ;  /* 0x000000001f039207 */ /* 0x000fe40005000000 */
[----:B------:R-:W-:Y:S03]  /*57e0*/  @!P1 SEL R2, R29, R2, !P0 ;  /* 0x000000021d029207 */ /* 0x000fe60004000000 */
[----:B------:R-:W-:Y:S02]  /*57f0*/  USHF.L.U32 UR41, UR41, 0x6, URZ ;  /* 0x0000000629297899 */ /* 0x000fe400080006ff */
[----:B------:R-:W-:Y:S02]  /*5800*/  @!P1 IMAD.IADD R0, R2, 0x1, -R3 ;  /* 0x0000000102009824 */ /* 0x000fe400078e0a03 */
[----:B------:R-:W-:Y:S02]  /*5810*/  @!P1 IMAD.IADD R2, R3, 0x1, -R2 ;  /* 0x0000000103029824 */ /* 0x000fe400078e0a02 */
[----:B------:R-:W-:Y:S02]  /*5820*/  @!P1 IMAD R31, R0, R9, R31 ;  /* 0x00000009001f9224 */ /* 0x000fe400078e021f */
[----:B------:R-:W-:Y:S01]  /*5830*/  @!P1 IMAD R29, R2, R10, R29 ;  /* 0x0000000a021d9224 */ /* 0x000fe200078e021d */
[----:B------:R-:W-:Y:S06]  /*5840*/  BRA.U !UP0, `(.L_x_83) ;  /* 0x00000001087c7547 */ /* 0x000fec000b800000 */
[----:B------:R-:W1:Y:S01]  /*5850*/  LDCU.64 UR8, c[0x4][0x80] ;  /* 0x01001000ff0877ac */ /* 0x000e620008000a00 */
[----:B------:R-:W-:Y:S01]  /*5860*/  MOV R2, 0x0 ;  /* 0x0000000000027802 */ /* 0x000fe20000000f00 */
[----:B------:R-:W-:Y:S02]  /*5870*/  HFMA2 R12, -RZ, RZ, 0, 5.9604644775390625e-08 ;  /* 0x00000001ff0c7431 */ /* 0x000fe400000001ff */
[----:B------:R-:W-:Y:S01]  /*5880*/  IMAD.MOV.U32 R8, RZ, RZ, 0x70 ;  /* 0x00000070ff087424 */ /* 0x000fe200078e00ff */
[----:B------:R2:W3:Y:S01]  /*5890*/  LDC.64 R14, c[0x4][R2] ;  /* 0x01000000020e7b82 */ /* 0x0004e20000000a00 */
[----:B------:R-:W4:Y:S01]  /*58a0*/  LDCU.64 UR6, c[0x4][0x88] ;  /* 0x01001100ff0677ac */ /* 0x000f220008000a00 */
[----:B------:R-:W-:Y:S01]  /*58b0*/  IMAD.MOV.U32 R13, RZ, RZ, RZ ;  /* 0x000000ffff0d7224 */ /* 0x000fe200078e00ff */
[----:B------:R-:W2:Y:S01]  /*58c0*/  LDCU.64 UR4, c[0x4][0x8] ;  /* 0x01000100ff0477ac */ /* 0x000ea20008000a00 */
[----:B-1----:R-:W-:Y:S01]  /*58d0*/  MOV R5, UR9 ;  /* 0x0000000900057c02 */ /* 0x002fe20008000f00 */
[----:B------:R-:W-:Y:S01]  /*58e0*/  IMAD.U32 R4, RZ, RZ, UR8 ;  /* 0x00000008ff047e24 */ /* 0x000fe2000f8e00ff */
[----:B----4-:R-:W-:Y:S01]  /*58f0*/  MOV R7, UR7 ;  /* 0x0000000700077c02 */ /* 0x010fe20008000f00 */
[----:B------:R-:W-:Y:S01]  /*5900*/  IMAD.U32 R6, RZ, RZ, UR6 ;  /* 0x00000006ff067e24 */ /* 0x000fe2000f8e00ff */
[----:B--2---:R-:W-:Y:S01]  /*5910*/  MOV R11, UR5 ;  /* 0x00000005000b7c02 */ /* 0x004fe20008000f00 */
[----:B------:R-:W-:Y:S02]  /*5920*/  IMAD.U32 R10, RZ, RZ, UR4 ;  /* 0x00000004ff0a7e24 */ /* 0x000fe4000f8e00ff */
[----:B------:R-:W-:Y:S07]  /*5930*/  LEPC R20, `(.L_x_84) ;  /* 0x000000001014794e */ /* 0x000fee0000000000 */
[----:B---3-5:R-:W-:Y:S05]  /*5940*/  CALL.ABS.NOINC R14 ;  /* 0x000000000e007343 */ /* 0x028fea0003c00000 */
.L_x_84:
[----:B------:R-:W1:Y:S01]  /*5950*/  LDCU.64 UR8, c[0x4][0x80] ;  /* 0x01001000ff0877ac */ /* 0x000e620008000a00 */
[----:B------:R-:W2:Y:S01]  /*5960*/  LDC.64 R2, c[0x4][R2] ;  /* 0x0100000002027b82 */ /* 0x000ea20000000a00 */
[----:B------:R-:W-:Y:S02]  /*5970*/  HFMA2 R12, -RZ, RZ, 0, 5.9604644775390625e-08 ;  /* 0x00000001ff0c7431 */ /* 0x000fe400000001ff */
[----:B------:R-:W-:Y:S02]  /*5980*/  IMAD.MOV.U32 R8, RZ, RZ, 0x70 ;  /* 0x00000070ff087424 */ /* 0x000fe400078e00ff */
[----:B------:R-:W-:Y:S01]  /*5990*/  IMAD.MOV.U32 R13, RZ, RZ, RZ ;  /* 0x000000ffff0d7224 */ /* 0x000fe200078e00ff */
[----:B------:R-:W3:Y:S01]  /*59a0*/  LDCU.64 UR6, c[0x4][0x88] ;  /* 0x01001100ff0677ac */ /* 0x000ee20008000a00 */
[----:B------:R-:W4:Y:S01]  /*59b0*/  LDCU.64 UR4, c[0x4][0x8] ;  /* 0x01000100ff0477ac */ /* 0x000f220008000a00 */
[----:B-1----:R-:W-:Y:S02]  /*59c0*/  MOV R4, UR8 ;  /* 0x0000000800047c02 */ /* 0x002fe40008000f00 */
[----:B------:R-:W-:Y:S02]  /*59d0*/  MOV R5, UR9 ;  /* 0x0000000900057c02 */ /* 0x000fe40008000f00 */
[----:B---3--:R-:W-:Y:S01]  /*59e0*/  MOV R7, UR7 ;  /* 0x0000000700077c02 */ /* 0x008fe20008000f00 */
[----:B------:R-:W-:Y:S01]  /*59f0*/  IMAD.U32 R6, RZ, RZ, UR6 ;  /* 0x00000006ff067e24 */ /* 0x000fe2000f8e00ff */
[----:B----4-:R-:W-:Y:S01]  /*5a00*/  MOV R11, UR5 ;  /* 0x00000005000b7c02 */ /* 0x010fe20008000f00 */
[----:B------:R-:W-:Y:S02]  /*5a10*/  IMAD.U32 R10, RZ, RZ, UR4 ;  /* 0x00000004ff0a7e24 */ /* 0x000fe4000f8e00ff */
[----:B------:R-:W-:Y:S07]  /*5a20*/  LEPC R20, `(.L_x_83) ;  /* 0x000000001014794e */ /* 0x000fee0000000000 */
[----:B--2---:R-:W-:Y:S05]  /*5a30*/  CALL.ABS.NOINC R2 ;  /* 0x0000000002007343 */ /* 0x004fea0003c00000 */
.L_x_83:
[----:B------:R-:W-:Y:S01]  /*5a40*/  ISETP.NE.U32.AND P3, PT, R62, RZ, PT ;  /* 0x000000ff3e00720c */ /* 0x000fe20003f65070 */
[----:B------:R-:W-:Y:S01]  /*5a50*/  UISETP.NE.U32.AND UP0, UPT, UR46, URZ, UPT ;  /* 0x000000ff2e00728c */ /* 0x000fe2000bf05070 */
[----:B------:R-:W-:Y:S02]  /*5a60*/  ISETP.NE.AND P6, PT, R82, RZ, PT ;  /* 0x000000ff5200720c */ /* 0x000fe40003fc5270 */
[----:B------:R-:W-:Y:S01]  /*5a70*/  ISETP.NE.AND.EX P3, PT, R63, RZ, PT, P3 ;  /* 0x000000ff3f00720c */ /* 0x000fe20003f65330 */
[----:B------:R-:W-:Y:S01]  /*5a80*/  UISETP.NE.AND.EX UP0, UPT, UR47, URZ, UPT, UP0 ;  /* 0x000000ff2f00728c */ /* 0x000fe2000bf05300 */
[----:B------:R-:W-:Y:S02]  /*5a90*/  ISETP.NE.U32.AND P1, PT, RZ, UR36, PT ;  /* 0x00000024ff007c0c */ /* 0x000fe4000bf25070 */
[----:B------:R-:W-:Y:S02]  /*5aa0*/  PLOP3.LUT P0, PT, PT, PT, PT, 0x8, 0x80 ;  /* 0x000000000080781c */ /* 0x000fe40003f0e170 */
[----:B------:R-:W-:Y:S05]  /*5ab0*/  ISETP.NE.AND.EX P1, PT, RZ, UR37, PT, P1 ;  /* 0x00000025ff007c0c */ /* 0x000fea000bf25310 */
[----:B------:R-:W-:Y:S02]  /*5ac0*/  @P6 PLOP3.LUT P0, PT, P3, PT, PT, 0x80, 0x8 ;  /* 0x000000000008681c */ /* 0x000fe40001f0f070 */
[----:B------:R-:W-:Y:S11]  /*5ad0*/  @!P3 BRA `(.L_x_85) ;  /* 0x00000000002cb947 */ /* 0x000ff60003800000 */
[----:B------:R-:W-:Y:S01]  /*5ae0*/  ISETP.NE.U32.AND P2, PT, R60, RZ, PT ;  /* 0x000000ff3c00720c */ /* 0x000fe20003f45070 */
[----:B------:R-:W-:Y:S03]  /*5af0*/  IMAD.MOV.U32 R71, RZ, RZ, 0x1 ;  /* 0x00000001ff477424 */ /* 0x000fe600078e00ff */
[----:B------:R-:W-:Y:S11]  /*5b00*/  ISETP.NE.AND.EX P2, PT, R61, RZ, PT, P2 ;  /* 0x000000ff3d00720c */ /* 0x000ff60003f45320 */
[----:B------:R-:W-:Y:S02]  /*5b10*/  @!UPT UIADD3 URZ, UPT, UPT, URZ, URZ, URZ ;  /* 0x000000fffffff290 */ /* 0x000fe4000fffe0ff */
[----:B------:R-:W1:Y:S01]  /*5b20*/  @P2 LDC.64 R2, c[0x0][0x888] ;  /* 0x00022200ff022b82 */ /* 0x000e620000000a00 */
[----:B------:R-:W-:Y:S04]  /*5b30*/  @P2 IMAD R0, R19, R62, RZ ;  /* 0x0000003e13002224 */ /* 0x000fe800078e02ff */
[----:B-1----:R-:W-:Y:S04]  /*5b40*/  @P2 IMAD.WIDE R2, R0, 0x4, R2 ;  /* 0x0000000400022825 */ /* 0x002fe800078e0202 */
[----:B------:R-:W-:Y:S01]  /*5b50*/  HFMA2 R0, -RZ, RZ, 0, 5.9604644775390625e-08 ;  /* 0x00000001ff007431 */ /* 0x000fe200000001ff */
[----:B-----5:R1:W5:Y:S04]  /*5b60*/  @P2 LDG.E R35, desc[UR50][R2.64] ;  /* 0x0000003202232981 */ /* 0x020368000c1e1900 */
[----:B------:R-:W-:Y:S01]  /*5b70*/  @!P2 PRMT R71, R0, 0x7610, R71 ;  /* 0x000076100047a816 */ /* 0x000fe20000000047 */
[----:B-1----:R-:W2:Y:S06]  /*5b80*/  @!P2 LDC R35, c[0x0][0x880] ;  /* 0x00022000ff23ab82 */ /* 0x002eac0000000800 */
.L_x_85:
[----:B------:R-:W-:Y:S05]  /*5b90*/  BRA.U !UP0, `(.L_x_86) ;  /* 0x0000000108207547 */ /* 0x000fea000b800000 */
[----:B------:R-:W-:Y:S04]  /*5ba0*/  ISETP.NE.U32.AND P2, PT, RZ, UR38, PT ;  /* 0x00000026ff007c0c */ /* 0x000fe8000bf45070 */
[----:B------:R-:W-:Y:S11]  /*5bb0*/  ISETP.NE.AND.EX P2, PT, RZ, UR39, PT, P2 ;  /* 0x00000027ff007c0c */ /* 0x000ff6000bf45320 */
[----:B------:R-:W-:Y:S02]  /*5bc0*/  @!UPT UIADD3 URZ, UPT, UPT, URZ, URZ, URZ ;  /* 0x000000fffffff290 */ /* 0x000fe4000fffe0ff */
[----:B------:R-:W1:Y:S01]  /*5bd0*/  @P2 LDC.64 R2, c[0x0][0x8a8] ;  /* 0x00022a00ff022b82 */ /* 0x000e620000000a00 */
[----:B------:R-:W-:Y:S04]  /*5be0*/  @P2 IMAD R5, R19, UR46, RZ ;  /* 0x0000002e13052c24 */ /* 0x000fe8000f8e02ff */
[----:B-1----:R-:W-:Y:S05]  /*5bf0*/  @P2 IMAD.WIDE R2, R5, 0x4, R2 ;  /* 0x0000000405022825 */ /* 0x002fea00078e0202 */
[----:B-----5:R1:W5:Y:S02]  /*5c00*/  @P2 LDG.E R33, desc[UR50][R2.64] ;  /* 0x0000003202212981 */ /* 0x020364000c1e1900 */
[----:B-1----:R-:W3:Y:S02]  /*5c10*/  @!P2 LDC R33, c[0x0][0x8a0] ;  /* 0x00022800ff21ab82 */ /* 0x002ee40000000800 */
.L_x_86:
[----:B--2--5:R-:W-:Y:S01]  /*5c20*/  FSETP.NEU.AND P2, PT, R35, RZ, PT ;  /* 0x000000ff2300720b */ /* 0x024fe20003f4d000 */
[----:B------:R-:W-:Y:S01]  /*5c30*/  IMAD.SHL.U32 R89, R41, 0x40, RZ ;  /* 0x0000004029597824 */ /* 0x000fe200078e00ff */
[----:B------:R-:W-:Y:S01]  /*5c40*/  SEL R5, RZ, 0xffffffff, P1 ;  /* 0xffffffffff057807 */ /* 0x000fe20000800000 */
[----:B------:R-:W-:Y:S01]  /*5c50*/  BSSY B1, `(.L_x_87) ;  /* 0x0000053000017945 */ /* 0x000fe20003800000 */
[----:B------:R-:W-:Y:S01]  /*5c60*/  @P6 LOP3.LUT P1, RZ, R71, 0xff, RZ, 0xc0, !PT ;  /* 0x000000ff47ff6812 */ /* 0x000fe2000782c0ff */
[----:B------:R-:W-:Y:S01]  /*5c70*/  IMAD.HI.U32 R9, R89, R69, RZ ;  /* 0x0000004559097227 */ /* 0x000fe200078e00ff */
[----:B------:R-:W-:Y:S02]  /*5c80*/  @P6 SEL R2, RZ, 0xffffffff, P2 ;  /* 0xffffffffff026807 */ /* 0x000fe40001000000 */
[----:B------:R-:W-:Y:S01]  /*5c90*/  LOP3.LUT R43, R78, 0x1, RZ, 0x3c, !PT ;  /* 0x000000014e2b7812 */ /* 0x000fe200078e3cff */
[----:B------:R-:W-:Y:S01]  /*5ca0*/  IMAD.MOV.U32 R95, RZ, RZ, 0x1 ;  /* 0x00000001ff5f7424 */ /* 0x000fe200078e00ff */
[----:B------:R-:W-:Y:S01]  /*5cb0*/  @P0 SEL R2, R5, R2, !P1 ;  /* 0x0000000205020207 */ /* 0x000fe20004800000 */
[----:B------:R-:W-:Y:S01]  /*5cc0*/  IMAD.IADD R34, R32, 0x1, R17 ;  /* 0x0000000120227824 */ /* 0x000fe200078e0211 */
[----:B------:R-:W-:Y:S01]  /*5cd0*/  ISETP.NE.AND P0, PT, R68, 0x1, PT ;  /* 0x000000014400780c */ /* 0x000fe20003f05270 */
[----:B------:R-:W-:Y:S01]  /*5ce0*/  IMAD.U32 R94, RZ, RZ, UR58 ;  /* 0x0000003aff5e7e24 */ /* 0x000fe2000f8e00ff */
[----:B------:R-:W-:Y:S02]  /*5cf0*/  @P6 LOP3.LUT R2, R2, 0x1, RZ, 0xc0, !PT ;  /* 0x0000000102026812 */ /* 0x000fe400078ec0ff */
[----:B------:R-:W-:Y:S02]  /*5d00*/  CS2R R46, SRZ ;  /* 0x00000000002e7805 */ /* 0x000fe4000001ff00 */
[----:B------:R-:W-:Y:S02]  /*5d10*/  SHF.R.U32.HI R4, RZ, R66, R9 ;  /* 0x00000042ff047219 */ /* 0x000fe40000011609 */
[----:B------:R-:W-:Y:S02]  /*5d20*/  CS2R R44, SRZ ;  /* 0x00000000002c7805 */ /* 0x000fe4000001ff00 */
[----:B------:R-:W-:Y:S01]  /*5d30*/  ISETP.NE.U32.OR P4, PT, R2, 0x1, !P6 ;  /* 0x000000010200780c */ /* 0x000fe20007785470 */
[----:B------:R-:W-:Y:S01]  /*5d40*/  IMAD.U32 R2, RZ, RZ, UR58 ;  /* 0x0000003aff027e24 */ /* 0x000fe2000f8e00ff */
[----:B------:R-:W-:Y:S02]  /*5d50*/  SEL R87, R89, R4, !P0 ;  /* 0x0000000459577207 */ /* 0x000fe40004000000 */
[----:B------:R-:W-:Y:S02]  /*5d60*/  CS2R R50, SRZ ;  /* 0x0000000000327805 */ /* 0x000fe4000001ff00 */
[----:B------:R-:W-:Y:S02]  /*5d70*/  ISETP.NE.AND P0, PT, R67, 0x1, PT ;  /* 0x000000014300780c */ /* 0x000fe40003f05270 */
[----:B------:R-:W-:Y:S02]  /*5d80*/  CS2R R48, SRZ ;  /* 0x0000000000307805 */ /* 0x000fe4000001ff00 */
[----:B------:R-:W-:Y:S01]  /*5d90*/  LEA R0, R2, UR52, 0x3 ;  /* 0x0000003402007c11 */ /* 0x000fe2000f8e18ff */
[----:B------:R-:W-:Y:S01]  /*5da0*/  IMAD.HI.U32 R88, R87, UR48, RZ ;  /* 0x0000003057587c27 */ /* 0x000fe2000f8e00ff */
[----:B------:R-:W-:Y:S02]  /*5db0*/  LEA R42, R30, UR52, 0x3 ;  /* 0x000000341e2a7c11 */ /* 0x000fe4000f8e18ff */
[----:B------:R-:W-:Y:S02]  /*5dc0*/  SHF.L.U32 R3, R77, 0x1f, RZ ;  /* 0x0000001f4d037819 */ /* 0x000fe400000006ff */
[----:B------:R-:W-:Y:S02]  /*5dd0*/  CS2R R54, SRZ ;  /* 0x0000000000367805 */ /* 0x000fe4000001ff00 */
[----:B------:R-:W-:Y:S02]  /*5de0*/  SHF.R.U32.HI R88, RZ, UR49, R88 ;  /* 0x00000031ff587c19 */ /* 0x000fe40008011658 */
[----:B------:R-:W-:Y:S02]  /*5df0*/  CS2R R52, SRZ ;  /* 0x0000000000347805 */ /* 0x000fe4000001ff00 */
[----:B------:R-:W-:Y:S02]  /*5e00*/  @P4 SHF.L.U32 R7, R43, 0x1f, RZ ;  /* 0x0000001f2b074819 */ /* 0x000fe400000006ff */
[----:B------:R-:W-:Y:S02]  /*5e10*/  CS2R R58, SRZ ;  /* 0x00000000003a7805 */ /* 0x000fe4000001ff00 */
[----:B------:R-:W-:Y:S02]  /*5e20*/  SEL R88, R87, R88, !P0 ;  /* 0x0000005857587207 */ /* 0x000fe40004000000 */
[----:B------:R-:W-:Y:S01]  /*5e30*/  CS2R R56, SRZ ;  /* 0x0000000000387805 */ /* 0x000fe2000001ff00 */
[----:B------:R-:W1:Y:S01]  /*5e40*/  @P4 SYNCS.PHASECHK.TRANS64.TRYWAIT P1, [R0+URZ+0xc0], R7 ;  /* 0x0000c007000045a7 */ /* 0x000e6200080211ff */
[----:B------:R-:W-:Y:S02]  /*5e50*/  SEL R2, RZ, 0xffffffff, P2 ;  /* 0xffffffffff027807 */ /* 0x000fe40001000000 */
[----:B------:R-:W-:Y:S01]  /*5e60*/  LOP3.LUT P2, R90, R71, 0xff, RZ, 0xc0, !PT ;  /* 0x000000ff475a7812 */ /* 0x000fe2000784c0ff */
[----:B------:R-:W-:Y:S01]  /*5e70*/  IMAD.MOV R4, RZ, RZ, -R88 ;  /* 0x000000ffff047224 */ /* 0x000fe200078e0a58 */
[----:B------:R-:W-:Y:S02]  /*5e80*/  P2R R91, PR, RZ, 0x10 ;  /* 0x00000010ff5b7803 */ /* 0x000fe40000000000 */
[----:B------:R-:W-:Y:S01]  /*5e90*/  @P3 SEL R2, R5, R2, !P2 ;  /* 0x0000000205023207 */ /* 0x000fe20005000000 */
[--C-:B------:R-:W-:Y:S02]  /*5ea0*/  IMAD.MOV R5, RZ, RZ, -R87.reuse ;  /* 0x000000ffff057224 */ /* 0x100fe400078e0a57 */
[----:B------:R-:W-:Y:S01]  /*5eb0*/  IMAD R87, R67, R4, R87 ;  /* 0x0000000443577224 */ /* 0x000fe200078e0257 */
[----:B------:R-:W-:Y:S01]  /*5ec0*/  LOP3.LUT R2, R2, 0x1, RZ, 0xc0, !PT ;  /* 0x0000000102027812 */ /* 0x000fe200078ec0ff */
[----:B------:R-:W-:Y:S03]  /*5ed0*/  IMAD R89, R68, R5, R89 ;  /* 0x0000000544597224 */ /* 0x000fe600078e0259 */
[----:B------:R-:W-:Y:S01]  /*5ee0*/  ISETP.NE.U32.AND P2, PT, R2, 0x1, PT ;  /* 0x000000010200780c */ /* 0x000fe20003f45070 */
[----:B------:R2:W4:Y:S03]  /*5ef0*/  SYNCS.PHASECHK.TRANS64.TRYWAIT P0, [R42+URZ+0x110], R3 ;  /* 0x000110032a0075a7 */ /* 0x00052600080011ff */
[----:B------:R-:W-:Y:S02]  /*5f00*/  P2R R96, PR, RZ, 0x4 ;  /* 0x00000004ff607803 */ /* 0x000fe40000000000 */
[----:B-1----:R-:W-:Y:S01]  /*5f10*/  @P4 SEL R95, RZ, 0x1, !P1 ;  /* 0x00000001ff5f4807 */ /* 0x002fe20004800000 */
[----:B--2---:R-:W-:Y:S06]  /*5f20*/  @!P4 BRA `(.L_x_88) ;  /* 0x000000000094c947 */ /* 0x004fec0003800000 */
[----:B------:R-:W-:Y:S01]  /*5f30*/  HFMA2 R55, -RZ, RZ, 0, 0 ;  /* 0x00000000ff377431 */ /* 0x000fe200000001ff */
[----:B------:R-:W-:Y:S01]  /*5f40*/  ISETP.NE.AND P1, PT, R95, RZ, PT ;  /* 0x000000ff5f00720c */ /* 0x000fe20003f25270 */
[----:B------:R-:W-:Y:S01]  /*5f50*/  IMAD.U32 R2, RZ, RZ, UR58 ;  /* 0x0000003aff027e24 */ /* 0x000fe2000f8e00ff */
[----:B------:R-:W-:Y:S11]  /*5f60*/  BSSY B0, `(.L_x_89) ;  /* 0x0000005000007945 */ /* 0x000ff60003800000 */
[----:B------:R-:W-:Y:S05]  /*5f70*/  @P1 BRA `(.L_x_90) ;  /* 0x00000000000c1947 */ /* 0x000fea0003800000 */
[----:B------:R-:W-:Y:S04]  /*5f80*/  SHF.L.U32 R5, R43, 0x1f, RZ ;  /* 0x0000001f2b057819 */ /* 0x000fe800000006ff */
[----:B------:R-:W1:Y:S02]  /*5f90*/  SYNCS.PHASECHK.TRANS64.TRYWAIT P1, [R0+URZ+0xc0], R5 ;  /* 0x0000c005000075a7 */ /* 0x000e6400080211ff */
[----:B-1----:R-:W-:Y:S05]  /*5fa0*/  @!P1 BRA `(.L_x_91) ;  /* 0x0000002000ac9947 */ /* 0x002fea0003800000 */
.L_x_90:
[----:B------:R-:W-:Y:S05]  /*5fb0*/  BSYNC B0 ;  /* 0x0000000000007941 */ /* 0x000fea0003800000 */
.L_x_89:
[----:B------:R-:W-:Y:S01]  /*5fc0*/  ISETP.NE.AND P1, PT, R96, RZ, PT ;  /* 0x000000ff6000720c */ /* 0x000fe20003f25270 */
[----:B------:R-:W-:Y:S01]  /*5fd0*/  IMAD.MOV.U32 R54, RZ, RZ, RZ ;  /* 0x000000ffff367224 */ /* 0x000fe200078e00ff */
[----:B------:R-:W-:Y:S02]  /*5fe0*/  CS2R R52, SRZ ;  /* 0x0000000000347805 */ /* 0x000fe4000001ff00 */
[----:B------:R-:W-:Y:S02]  /*5ff0*/  CS2R R58, SRZ ;  /* 0x00000000003a7805 */ /* 0x000fe4000001ff00 */
[----:B------:R-:W-:Y:S02]  /*6000*/  CS2R R56, SRZ ;  /* 0x0000000000387805 */ /* 0x000fe4000001ff00 */
[----:B------:R-:W-:Y:S02]  /*6010*/  CS2R R50, SRZ ;  /* 0x0000000000327805 */ /* 0x000fe4000001ff00 */
[----:B------:R-:W-:Y:S02]  /*6020*/  CS2R R48, SRZ ;  /* 0x0000000000307805 */ /* 0x000fe4000001ff00 */
[----:B------:R-:W-:Y:S02]  /*6030*/  CS2R R46, SRZ ;  /* 0x00000000002e7805 */ /* 0x000fe4000001ff00 */
[----:B------:R-:W-:Y:S01]  /*6040*/  CS2R R44, SRZ ;  /* 0x00000000002c7805 */ /* 0x000fe2000001ff00 */
[----:B-1----:R-:W-:Y:S01]  /*6050*/  @P1 IMAD R5, R2, 0x800, R79 ;  /* 0x0000080002051824 */ /* 0x002fe200078e024f */
[----:B------:R-:W-:Y:S05]  /*6060*/  @P1 WARPSYNC.ALL ;  /* 0x0000000000001948 */ /* 0x000fea0003800000 */
[----:B------:R-:W-:Y:S01]  /*6070*/  @P1 LEA R5, R5, UR52, 0x2 ;  /* 0x0000003405051c11 */ /* 0x000fe2000f8e10ff */
[----:B------:R-:W-:Y:S04]  /*6080*/  UIADD3 UR4, UPT, UPT, UR58, 0x1, URZ ;  /* 0x000000013a047890 */ /* 0x000fe8000fffe0ff */
[----:B------:R1:W2:Y:S01]  /*6090*/  @P1 LDSM.16.M88.4 R56, [R5+0x400] ;  /* 0x000400000538183b */ /* 0x0002a20000000200 */
[----:B------:R-:W-:Y:S01]  /*60a0*/  @P1 VIADD R7, R5, 0x400 ;  /* 0x0000040005071836 */ /* 0x000fe20000000000 */
[----:B------:R-:W-:Y:S01]  /*60b0*/  UISETP.NE.AND UP0, UPT, UR4, 0x3, UPT ;  /* 0x000000030400788c */ /* 0x000fe2000bf05270 */
[C---:B------:R-:W-:Y:S02]  /*60c0*/  @P1 IMAD R2, R85.reuse, 0x4, R5 ;  /* 0x0000000455021824 */ /* 0x040fe400078e0205 */
[C---:B------:R-:W-:Y:S01]  /*60d0*/  @P1 IMAD R6, R84.reuse, 0x4, R7 ;  /* 0x0000000454061824 */ /* 0x040fe200078e0207 */
[----:B------:R-:W-:Y:S01]  /*60e0*/  USEL UR4, UR4, URZ, UP0 ;  /* 0x000000ff04047287 */ /* 0x000fe20008000000 */
[----:B------:R-:W-:Y:S01]  /*60f0*/  @P1 IMAD R0, R84, 0x4, R5 ;  /* 0x0000000454001824 */ /* 0x000fe200078e0205 */
[----:B------:R1:W1:Y:S01]  /*6100*/  @P1 LDSM.16.M88.4 R52, [R2+0x400] ;  /* 0x000400000234183b */ /* 0x0002620000000200 */
[----:B------:R-:W-:Y:S03]  /*6110*/  @P1 IMAD R4, R85, 0x4, R6 ;  /* 0x0000000455041824 */ /* 0x000fe600078e0206 */
[----:B------:R-:W-:Y:S01]  /*6120*/  IMAD.U32 R94, RZ, RZ, UR4 ;  /* 0x00000004ff5e7e24 */ /* 0x000fe2000f8e00ff */
[----:B------:R1:W1:Y:S05]  /*6130*/  @P1 LDSM.16.M88.4 R48, [R0+0x400] ;  /* 0x000400000030183b */ /* 0x00026a0000000200 */
[----:B------:R1:W1:Y:S01]  /*6140*/  @P1 LDSM.16.M88.4 R44, [R4] ;  /* 0x00000000042c183b */ /* 0x0002620000000200 */
[----:B------:R-:W-:Y:S04]  /*6150*/  PLOP3.LUT P1, PT, PT, PT, UP0, 0x80, 0x8 ;  /* 0x000000000008781c */ /* 0x000fe80003f2f008 */
[----:B------:R-:W-:Y:S04]  /*6160*/  SEL R6, RZ, 0x1, P1 ;  /* 0x00000001ff067807 */ /* 0x000fe80000800000 */
[----:B------:R-:W-:Y:S02]  /*6170*/  LOP3.LUT R43, R43, R6, RZ, 0x3c, !PT ;  /* 0x000000062b2b7212 */ /* 0x000fe400078e3cff */
.L_x_88:
[----:B------:R-:W-:Y:S05]  /*6180*/  BSYNC B1 ;  /* 0x0000000000017941 */ /* 0x000fea0003800000 */
.L_x_87:
[----:B-1----:R-:W-:Y:S04]  /*6190*/  SHF.R.U32.HI R0, RZ, 0x15, R34 ;  /* 0x00000015ff007819 */ /* 0x002fe80000011622 */
[----:B------:R-:W-:Y:S01]  /*61a0*/  LOP3.LUT P1, RZ, R0, 0x3, R81, 0x48, !PT ;  /* 0x0000000300ff7812 */ /* 0x000fe20007824851 */
[----:B------:R-:W-:Y:S01]  /*61b0*/  @!UPT UIADD3 URZ, UPT, UPT, URZ, URZ, URZ ;  /* 0x000000fffffff290 */ /* 0x000fe2000fffe0ff */
[----:B----4-:R-:W-:Y:S11]  /*61c0*/  @P0 BRA `(.L_x_92) ;  /* 0x0000000000080947 */ /* 0x010ff60003800000 */
[----:B------:R-:W1:Y:S02]  /*61d0*/  SYNCS.PHASECHK.TRANS64.TRYWAIT P0, [R42+URZ+0x110], R3 ;  /* 0x000110032a0075a7 */ /* 0x000e6400080011ff */
[----:B-1----:R-:W-:Y:S05]  /*61e0*/  @!P0 BRA `(.L_x_93) ;  /* 0x0000002000308947 */ /* 0x002fea0003800000 */
.L_x_92:
[----:B------:R-:W-:Y:S05]  /*61f0*/  @!P1 BRA `(.L_x_94) ;  /* 0x0000000000409947 */ /* 0x000fea0003800000 */
[----:B------:R-:W4:Y:S01]  /*6200*/  LDCU.64 UR8, c[0x4][0x70] ;  /* 0x01000e00ff0877ac */ /* 0x000f220008000a00 */
[----:B-1----:R-:W-:Y:S01]  /*6210*/  MOV R3, 0x0 ;  /* 0x0000000000037802 */ /* 0x002fe20000000f00 */
[----:B------:R-:W-:Y:S02]  /*6220*/  HFMA2 R12, -RZ, RZ, 0, 5.9604644775390625e-08 ;  /* 0x00000001ff0c7431 */ /* 0x000fe400000001ff */
[----:B------:R-:W-:Y:S02]  /*6230*/  IMAD.MOV.U32 R8, RZ, RZ, 0x192 ;  /* 0x00000192ff087424 */ /* 0x000fe400078e00ff */
[----:B------:R-:W-:Y:S01]  /*6240*/  IMAD.MOV.U32 R13, RZ, RZ, RZ ;  /* 0x000000ffff0d7224 */ /* 0x000fe200078e00ff */
[----:B------:R-:W1:Y:S01]  /*6250*/  LDCU.64 UR6, c[0x4][0x78] ;  /* 0x01000f00ff0677ac */ /* 0x000e620008000a00 */
[----:B------:R-:W2:Y:S01]  /*6260*/  LDC.64 R2, c[0x4][R3] ;  /* 0x0100000003027b82 */ /* 0x000ea20000000a00 */
[----:B------:R-:W5:Y:S01]  /*6270*/  LDCU.64 UR4, c[0x4][0x10] ;  /* 0x01000200ff0477ac */ /* 0x000f620008000a00 */
[----:B----4-:R-:W-:Y:S01]  /*6280*/  MOV R5, UR9 ;  /* 0x0000000900057c02 */ /* 0x010fe20008000f00 */
[----:B------:R-:W-:Y:S01]  /*6290*/  IMAD.U32 R4, RZ, RZ, UR8 ;  /* 0x00000008ff047e24 */ /* 0x000fe2000f8e00ff */
[----:B-1----:R-:W-:Y:S01]  /*62a0*/  MOV R7, UR7 ;  /* 0x0000000700077c02 */ /* 0x002fe20008000f00 */
[----:B------:R-:W-:Y:S01]  /*62b0*/  IMAD.U32 R6, RZ, RZ, UR6 ;  /* 0x00000006ff067e24 */ /* 0x000fe2000f8e00ff */
[----:B-----5:R-:W-:Y:S01]  /*62c0*/  MOV R11, UR5 ;  /* 0x00000005000b7c02 */ /* 0x020fe20008000f00 */
[----:B------:R-:W-:Y:S02]  /*62d0*/  IMAD.U32 R10, RZ, RZ, UR4 ;  /* 0x00000004ff0a7e24 */ /* 0x000fe4000f8e00ff */
[----:B------:R-:W-:Y:S07]  /*62e0*/  LEPC R20, `(.L_x_94) ;  /* 0x000000001014794e */ /* 0x000fee0000000000 */
[----:B--23--:R-:W-:Y:S05]  /*62f0*/  CALL.ABS.NOINC R2 ;  /* 0x0000000002007343 */ /* 0x00cfea0003c00000 */
.L_x_94:
[----:B--2---:R-:W-:Y:S01]  /*6300*/  LOP3.LUT R20, R56, 0xffffe000, RZ, 0xc0, !PT ;  /* 0xffffe00038147812 */ /* 0x004fe200078ec0ff */
[----:B------:R-:W-:Y:S05]  /*6310*/  WARPSYNC.ALL ;  /* 0x0000000000007948 */ /* 0x000fea0003800000 */
[----:B------:R-:W-:Y:S01]  /*6320*/  R2UR UR4, R34 ;  /* 0x00000000220472ca */ /* 0x000fe200000e0000 */
[----:B------:R-:W-:Y:S01]  /*6330*/  IMAD.SHL.U32 R93, R85, 0x4, RZ ;  /* 0x00000004555d7824 */ /* 0x000fe200078e00ff */
[----:B------:R-:W-:Y:S01]  /*6340*/  LOP3.LUT R21, R57, 0xffffe000, RZ, 0xc0, !PT ;  /* 0xffffe00039157812 */ /* 0x000fe200078ec0ff */
[----:B------:R-:W-:Y:S01]  /*6350*/  IMAD.U32 R92, RZ, RZ, UR58 ;  /* 0x0000003aff5c7e24 */ /* 0x000fe2000f8e00ff */
[----:B------:R-:W-:Y:S01]  /*6360*/  LOP3.LUT R40, R58, 0xffffe000, RZ, 0xc0, !PT ;  /* 0xffffe0003a287812 */ /* 0x000fe200078ec0ff */
[----:B------:R-:W-:Y:S01]  /*6370*/  BSSY.RECONVERGENT B0, `(.L_x_95) ;  /* 0x000005b000007945 */ /* 0x000fe20003800200 */
[----:B------:R-:W-:Y:S01]  /*6380*/  LOP3.LUT R41, R54, 0xffffe000, RZ, 0xc0, !PT ;  /* 0xffffe00036297812 */ /* 0x000fe200078ec0ff */
[----:B------:R-:W-:Y:S01]  /*6390*/  IMAD R97, R92, 0x800, R79 ;  /* 0x000008005c617824 */ /* 0x000fe200078e024f */
[----:B------:R-:W-:Y:S01]  /*63a0*/  ISETP.NE.AND P0, PT, R80, RZ, PT ;  /* 0x000000ff5000720c */ /* 0x000fe20003f05270 */
[----:B------:R-:W-:Y:S03]  /*63b0*/  IMAD.SHL.U32 R92, R84, 0x4, RZ ;  /* 0x00000004545c7824 */ /* 0x000fe600078e00ff */
[----:B------:R-:W-:Y:S01]  /*63c0*/  LEA R97, R97, UR52, 0x2 ;  /* 0x0000003461617c11 */ /* 0x000fe2000f8e10ff */
[----:B------:R-:W3:Y:S03]  /*63d0*/  LDTM.16dp128bit.x8 R4, tmem[UR4] ;  /* 0x00000004000479ee */ /* 0x000ee60008180000 */
[C-C-:B------:R-:W-:Y:S02]  /*63e0*/  IADD3 R100, PT, PT, R93.reuse, 0x400, R97.reuse ;  /* 0x000004005d647810 */ /* 0x140fe40007ffe061 */
[----:B------:R-:W-:Y:S05]  /*63f0*/  IADD3 R98, PT, PT, R92, 0x400, R97 ;  /* 0x000004005c627810 */ /* 0x000fea0007ffe061 */
[----:B------:R-:W-:Y:S02]  /*6400*/  IMAD.IADD R99, R93, 0x1, R98 ;  /* 0x000000015d637824 */ /* 0x000fe400078e0262 */
[C---:B---3--:R-:W-:Y:S01]  /*6410*/  FMUL R0, R33.reuse, R4 ;  /* 0x0000000421007220 */ /* 0x048fe20000400000 */
[C---:B------:R-:W-:Y:S01]  /*6420*/  FMUL R2, R33.reuse, R5 ;  /* 0x0000000521027220 */ /* 0x040fe20000400000 */
[C---:B-1----:R-:W-:Y:S01]  /*6430*/  FMUL R3, R33.reuse, R6 ;  /* 0x0000000621037220 */ /* 0x042fe20000400000 */
[----:B------:R-:W-:Y:S01]  /*6440*/  FMUL R7, R33, R7 ;  /* 0x0000000721077220 */ /* 0x000fe20000400000 */
[----:B------:R-:W-:Y:S01]  /*6450*/  FFMA R36, R35, R20, R0 ;  /* 0x0000001423247223 */ /* 0x000fe20000000000 */
[----:B------:R-:W-:Y:S01]  /*6460*/  LOP3.LUT R20, R59, 0xffffe000, RZ, 0xc0, !PT ;  /* 0xffffe0003b147812 */ /* 0x000fe200078ec0ff */
[C---:B------:R-:W-:Y:S01]  /*6470*/  FFMA R37, R35.reuse, R21, R2 ;  /* 0x0000001523257223 */ /* 0x040fe20000000002 */
[----:B------:R-:W-:Y:S01]  /*6480*/  LOP3.LUT R21, R52, 0xffffe000, RZ, 0xc0, !PT ;  /* 0xffffe00034157812 */ /* 0x000fe200078ec0ff */
[----:B------:R-:W-:Y:S01]  /*6490*/  FFMA R38, R35, R40, R3 ;  /* 0x0000002823267223 */ /* 0x000fe20000000003 */
[----:B------:R-:W-:Y:S01]  /*64a0*/  LOP3.LUT R40, R53, 0xffffe000, RZ, 0xc0, !PT ;  /* 0xffffe00035287812 */ /* 0x000fe200078ec0ff */
[----:B------:R-:W-:Y:S01]  /*64b0*/  FMUL R4, R33, R8 ;  /* 0x0000000821047220 */ /* 0x000fe20000400000 */
[----:B------:R-:W-:Y:S01]  /*64c0*/  F2FP.TF32.F32.PACK_B R36, R36 ;  /* 0x00000024ff24723e */ /* 0x000fe200024050ff */
[----:B------:R-:W-:Y:S01]  /*64d0*/  FFMA R39, R35, R20, R7 ;  /* 0x0000001423277223 */ /* 0x000fe20000000007 */
[----:B------:R-:W-:Y:S01]  /*64e0*/  LOP3.LUT R20, R55, 0xffffe000, RZ, 0xc0, !PT ;  /* 0xffffe00037147812 */ /* 0x000fe200078ec0ff */
[C---:B------:R-:W-:Y:S01]  /*64f0*/  FMUL R5, R33.reuse, R9 ;  /* 0x0000000921057220 */ /* 0x040fe20000400000 */
[----:B------:R-:W-:Y:S01]  /*6500*/  F2FP.TF32.F32.PACK_B R37, R37 ;  /* 0x00000025ff25723e */ /* 0x000fe200024050ff */
[C---:B------:R-:W-:Y:S01]  /*6510*/  FMUL R6, R33.reuse, R10 ;  /* 0x0000000a21067220 */ /* 0x040fe20000400000 */
[----:B------:R-:W-:Y:S01]  /*6520*/  F2FP.TF32.F32.PACK_B R38, R38 ;  /* 0x00000026ff26723e */ /* 0x000fe200024050ff */
[----:B------:R-:W-:Y:S01]  /*6530*/  FMUL R11, R33, R11 ;  /* 0x0000000b210b7220 */ /* 0x000fe20000400000 */
[----:B------:R-:W-:Y:S01]  /*6540*/  F2FP.TF32.F32.PACK_B R39, R39 ;  /* 0x00000027ff27723e */ /* 0x000fe200024050ff */
[C---:B------:R-:W-:Y:S01]  /*6550*/  FFMA R4, R35.reuse, R21, R4 ;  /* 0x0000001523047223 */ /* 0x040fe20000000004 */
[----:B------:R-:W-:Y:S01]  /*6560*/  LOP3.LUT R21, R48, 0xffffe000, RZ, 0xc0, !PT ;  /* 0xffffe00030157812 */ /* 0x000fe200078ec0ff */
[----:B------:R-:W-:Y:S01]  /*6570*/  FFMA R5, R35, R40, R5 ;  /* 0x0000002823057223 */ /* 0x000fe20000000005 */
[----:B------:R-:W-:Y:S01]  /*6580*/  LOP3.LUT R40, R51, 0xffffe000, RZ, 0xc0, !PT ;  /* 0xffffe00033287812 */ /* 0x000fe200078ec0ff */
[----:B------:R-:W-:Y:S01]  /*6590*/  FFMA R6, R35, R41, R6 ;  /* 0x0000002923067223 */ /* 0x000fe20000000006 */
[----:B------:R-:W-:Y:S01]  /*65a0*/  LOP3.LUT R41, R50, 0xffffe000, RZ, 0xc0, !PT ;  /* 0xffffe00032297812 */ /* 0x000fe200078ec0ff */
[----:B------:R-:W-:Y:S01]  /*65b0*/  FMUL R8, R33, R12 ;  /* 0x0000000c21087220 */ /* 0x000fe20000400000 */
[----:B------:R-:W-:Y:S01]  /*65c0*/  F2FP.TF32.F32.PACK_B R4, R4 ;  /* 0x00000004ff04723e */ /* 0x000fe200024050ff */
[----:B------:R-:W-:Y:S01]  /*65d0*/  FFMA R7, R35, R20, R11 ;  /* 0x0000001423077223 */ /* 0x000fe2000000000b */
[----:B------:R-:W-:Y:S01]  /*65e0*/  LOP3.LUT R20, R49, 0xffffe000, RZ, 0xc0, !PT ;  /* 0xffffe00031147812 */ /* 0x000fe200078ec0ff */
[----:B------:R-:W-:Y:S01]  /*65f0*/  FMUL R9, R33, R13 ;  /* 0x0000000d21097220 */ /* 0x000fe20000400000 */
[----:B------:R-:W-:Y:S01]  /*6600*/  F2FP.TF32.F32.PACK_B R5, R5 ;  /* 0x00000005ff05723e */ /* 0x000fe200024050ff */
[----:B------:R1:W-:Y:S01]  /*6610*/  STSM.16.M88.4 [R97+0x400], R36 ;  /* 0x0004002461007844 */ /* 0x0003e20000000200 */
[----:B------:R-:W-:Y:S01]  /*6620*/  F2FP.TF32.F32.PACK_B R6, R6 ;  /* 0x00000006ff06723e */ /* 0x000fe200024050ff */
[----:B------:R-:W-:Y:S01]  /*6630*/  FFMA R8, R35, R21, R8 ;  /* 0x0000001523087223 */ /* 0x000fe20000000008 */
[----:B------:R-:W-:Y:S01]  /*6640*/  LOP3.LUT R21, R44, 0xffffe000, RZ, 0xc0, !PT ;  /* 0xffffe0002c157812 */ /* 0x000fe200078ec0ff */
[C---:B------:R-:W-:Y:S01]  /*6650*/  FMUL R10, R33.reuse, R14 ;  /* 0x0000000e210a7220 */ /* 0x040fe20000400000 */
[C---:B------:R-:W-:Y:S01]  /*6660*/  FMUL R15, R33.reuse, R15 ;  /* 0x0000000f210f7220 */ /* 0x040fe20000400000 */
[----:B------:R-:W-:Y:S01]  /*6670*/  FMUL R12, R33, R16 ;  /* 0x00000010210c7220 */ /* 0x000fe20000400000 */
[C---:B------:R-:W-:Y:S01]  /*6680*/  FFMA R9, R35.reuse, R20, R9 ;  /* 0x0000001423097223 */ /* 0x040fe20000000009 */
[C---:B------:R-:W-:Y:S01]  /*6690*/  FFMA R10, R35.reuse, R41, R10 ;  /* 0x00000029230a7223 */ /* 0x040fe2000000000a */
[C---:B------:R-:W-:Y:S01]  /*66a0*/  FFMA R11, R35.reuse, R40, R15 ;  /* 0x00000028230b7223 */ /* 0x040fe2000000000f */
[----:B------:R-:W-:Y:S01]  /*66b0*/  FFMA R12, R35, R21, R12 ;  /* 0x00000015230c7223 */ /* 0x000fe2000000000c */
[----:B------:R-:W-:Y:S01]  /*66c0*/  LOP3.LUT R20, R45, 0xffffe000, RZ, 0xc0, !PT ;  /* 0xffffe0002d147812 */ /* 0x000fe200078ec0ff */
[C---:B------:R-:W-:Y:S01]  /*66d0*/  FMUL R13, R33.reuse, R17 ;  /* 0x00000011210d7220 */ /* 0x040fe20000400000 */
[----:B------:R-:W-:Y:S01]  /*66e0*/  LOP3.LUT R21, R46, 0xffffe000, RZ, 0xc0, !PT ;  /* 0xffffe0002e157812 */ /* 0x000fe200078ec0ff */
[----:B------:R-:W-:Y:S01]  /*66f0*/  FMUL R14, R33, R18 ;  /* 0x00000012210e7220 */ /* 0x000fe20000400000 */
[----:B------:R-:W-:Y:S01]  /*6700*/  LOP3.LUT R40, R47, 0xffffe000, RZ, 0xc0, !PT ;  /* 0xffffe0002f287812 */ /* 0x000fe200078ec0ff */
[----:B------:R-:W-:Y:S01]  /*6710*/  FMUL R19, R33, R19 ;  /* 0x0000001321137220 */ /* 0x000fe20000400000 */
[----:B------:R-:W-:Y:S01]  /*6720*/  F2FP.TF32.F32.PACK_B R7, R7 ;  /* 0x00000007ff07723e */ /* 0x000fe200024050ff */
[C---:B------:R-:W-:Y:S01]  /*6730*/  FFMA R13, R35.reuse, R20, R13 ;  /* 0x00000014230d7223 */ /* 0x040fe2000000000d */
[C---:B------:R-:W-:Y:S01]  /*6740*/  FFMA R14, R35.reuse, R21, R14 ;  /* 0x00000015230e7223 */ /* 0x040fe2000000000e */
[----:B------:R-:W-:Y:S01]  /*6750*/  FFMA R15, R35, R40, R19 ;  /* 0x00000028230f7223 */ /* 0x000fe20000000013 */
[----:B------:R-:W-:Y:S01]  /*6760*/  F2FP.TF32.F32.PACK_B R8, R8 ;  /* 0x00000008ff08723e */ /* 0x000fe200024050ff */
[----:B------:R1:W-:Y:S01]  /*6770*/  STSM.16.M88.4 [R100], R4 ;  /* 0x0000000464007844 */ /* 0x0003e20000000200 */
[----:B------:R-:W-:Y:S02]  /*6780*/  F2FP.TF32.F32.PACK_B R9, R9 ;  /* 0x00000009ff09723e */ /* 0x000fe400024050ff */
[----:B------:R-:W-:Y:S02]  /*6790*/  F2FP.TF32.F32.PACK_B R10, R10 ;  /* 0x0000000aff0a723e */ /* 0x000fe400024050ff */
[----:B------:R-:W-:Y:S02]  /*67a0*/  F2FP.TF32.F32.PACK_B R11, R11 ;  /* 0x0000000bff0b723e */ /* 0x000fe400024050ff */
[----:B------:R-:W-:Y:S02]  /*67b0*/  F2FP.TF32.F32.PACK_B R12, R12 ;  /* 0x0000000cff0c723e */ /* 0x000fe400024050ff */
[----:B------:R-:W-:Y:S01]  /*67c0*/  F2FP.TF32.F32.PACK_B R13, R13 ;  /* 0x0000000dff0d723e */ /* 0x000fe200024050ff */
[----:B------:R1:W-:Y:S01]  /*67d0*/  STSM.16.M88.4 [R98], R8 ;  /* 0x0000000862007844 */ /* 0x0003e20000000200 */
[----:B------:R-:W-:Y:S02]  /*67e0*/  F2FP.TF32.F32.PACK_B R14, R14 ;  /* 0x0000000eff0e723e */ /* 0x000fe400024050ff */
[----:B------:R-:W-:Y:S05]  /*67f0*/  F2FP.TF32.F32.PACK_B R15, R15 ;  /* 0x0000000fff0f723e */ /* 0x000fea00024050ff */
[----:B------:R1:W-:Y:S01]  /*6800*/  STSM.16.M88.4 [R99], R12 ;  /* 0x0000000c63007844 */ /* 0x0003e20000000200 */
[----:B------:R-:W-:Y:S01]  /*6810*/  @!PT LDS RZ, [RZ] ;  /* 0x00000000fffff984 */ /* 0x000fe20000000800 */
[----:B------:R-:W-:Y:S01]  /*6820*/  @!PT LDS RZ, [RZ] ;  /* 0x00000000fffff984 */ /* 0x000fe20000000800 */
[----:B------:R-:W-:Y:S01]  /*6830*/  @!PT LDS RZ, [RZ] ;  /* 0x00000000fffff984 */ /* 0x000fe20000000800 */
[----:B------:R-:W-:Y:S01]  /*6840*/  @!PT LDS RZ, [RZ] ;  /* 0x00000000fffff984 */ /* 0x000fe20000000800 */
[----:B------:R2:W-:Y:S07]  /*6850*/  MEMBAR.ALL.CTA ;  /* 0x0000000000007992 */ /* 0x0005ee0000008000 */
[----:B--2---:R-:W2:Y:S02]  /*6860*/  FENCE.VIEW.ASYNC.S ;  /* 0x00000000000073c6 */ /* 0x004ea40000000000 */
[----:B--2---:R-:W-:Y:S06]  /*6870*/  BAR.SYNC.DEFER_BLOCKING 0x1, 0x80 ;  /* 0x0042000000007b1d */ /* 0x004fec0000010000 */
[----:B------:R-:W-:Y:S05]  /*6880*/  @P0 BRA `(.L_x_96) ;  /* 0x0000000000240947 */ /* 0x000fea0003800000 */
[----:B------:R-:W-:Y:S01]  /*6890*/  R2UR UR42, R89 ;  /* 0x00000000592a72ca */ /* 0x000fe200000e0000 */
[----:B------:R-:W-:Y:S01]  /*68a0*/  UIADD3 UR6, UP0, UPT, UR56, 0x680, URZ ;  /* 0x0000068038067890 */ /* 0x000fe2000ff1e0ff */
[----:B------:R-:W-:Y:S01]  /*68b0*/  R2UR UR43, R87 ;  /* 0x00000000572b72ca */ /* 0x000fe200000e0000 */
[----:B------:R-:W-:Y:S01]  /*68c0*/  ULEA UR4, UR58, UR52, 0xd ;  /* 0x000000343a047291 */ /* 0x000fe2000f8e68ff */
[----:B------:R-:W-:Y:S01]  /*68d0*/  R2UR UR44, R88 ;  /* 0x00000000582c72ca */ /* 0x000fe200000e0000 */
[----:B------:R-:W-:Y:S02]  /*68e0*/  UIADD3.X UR7, UPT, UPT, URZ, UR57, URZ, UP0, !UPT ;  /* 0x00000039ff077290 */ /* 0x000fe400087fe4ff */
[----:B------:R-:W-:Y:S10]  /*68f0*/  UIADD3 UR40, UPT, UPT, UR4, 0x400, URZ ;  /* 0x0000040004287890 */ /* 0x000ff4000fffe0ff */
[----:B------:R2:W-:Y:S02]  /*6900*/  UTMASTG.4D.IM2COL [UR40], [UR6] ;  /* 0x00000028060073b5 */ /* 0x0005e40008058000 */
[----:B--2---:R0:W-:Y:S02]  /*6910*/  UTMACMDFLUSH ;  /* 0x00000000000079b7 */ /* 0x0041e40000000000 */
.L_x_96:
[----:B------:R-:W-:Y:S05]  /*6920*/  BSYNC.RECONVERGENT B0 ;  /* 0x0000000000007941 */ /* 0x000fea0003800200 */
.L_x_95:
[----:B------:R-:W-:Y:S01]  /*6930*/  UIADD3 UR40, UPT, UPT, UR58, 0x1, URZ ;  /* 0x000000013a287890 */ /* 0x000fe2000fffe0ff */
[----:B------:R-:W-:Y:S03]  /*6940*/  BSSY.RECONVERGENT B0, `(.L_x_97) ;  /* 0x0000005000007945 */ /* 0x000fe60003800200 */
[----:B------:R-:W-:Y:S04]  /*6950*/  UISETP.NE.AND UP0, UPT, UR40, 0x3, UPT ;  /* 0x000000032800788c */ /* 0x000fe8000bf05270 */
[----:B------:R-:W-:Y:S01]  /*6960*/  USEL UR42, UR40, URZ, UP0 ;  /* 0x000000ff282a7287 */ /* 0x000fe20008000000 */
[----:B------:R-:W-:Y:S11]  /*6970*/  @P0 BRA `(.L_x_98) ;  /* 0x0000000000040947 */ /* 0x000ff60003800000 */
[----:B------:R-:W-:Y:S04]  /*6980*/  DEPBAR.LE SB0, 0x1 ;  /* 0x000080400000791a */ /* 0x000fe80000000000 */
.L_x_98:
[----:B------:R-:W-:Y:S05]  /*6990*/  BSYNC.RECONVERGENT B0 ;  /* 0x0000000000007941 */ /* 0x000fea0003800200 */
.L_x_97:
[----:B------:R-:W-:Y:S01]  /*69a0*/  BAR.SYNC.DEFER_BLOCKING 0x1, 0x80 ;  /* 0x0042000000007b1d */ /* 0x000fe20000010000 */
[----:B------:R-:W-:Y:S01]  /*69b0*/  ISETP.NE.AND P1, PT, R91, RZ, PT ;  /* 0x000000ff5b00720c */ /* 0x000fe20003f25270 */
[----:B------:R-:W-:Y:S01]  /*69c0*/  UISETP.NE.AND UP0, UPT, UR54, URZ, UPT ;  /* 0x000000ff3600728c */ /* 0x000fe2000bf05270 */
[----:B------:R-:W-:Y:S11]  /*69d0*/  LEA R3, R94, UR52, 0x3 ;  /* 0x000000345e037c11 */ /* 0x000ff6000f8e18ff */
[----:B-1----:R-:W-:Y:S01]  /*69e0*/  @P1 SHF.L.U32 R4, R43, 0x1f, RZ ;  /* 0x0000001f2b041819 */ /* 0x002fe200000006ff */
[----:B------:R-:W-:Y:S06]  /*69f0*/  BRA.U !UP0, `(.L_x_99) ;  /* 0x0000000108287547 */ /* 0x000fec000b800000 */
[----:B------:R-:W1:Y:S01]  /*6a00*/  S2R R0, SR_CgaCtaId ;  /* 0x0000000000007919 */ /* 0x000e620000008800 */
[----:B------:R-:W-:Y:S05]  /*6a10*/  IMAD.U32 R2, RZ, RZ, UR53 ;  /* 0x00000035ff027e24 */ /* 0x000fea000f8e00ff */
[C---:B------:R-:W-:Y:S01]  /*6a20*/  @P1 LEA R5, R2.reuse, UR52, 0x3 ;  /* 0x0000003402051c11 */ /* 0x040fe2000f8e18ff */
[----:B------:R-:W-:Y:S04]  /*6a30*/  VIADD R2, R2, 0x1 ;  /* 0x0000000102027836 */ /* 0x000fe80000000000 */
[----:B------:R-:W-:Y:S01]  /*6a40*/  @P1 VIADD R5, R5, 0xd8 ;  /* 0x000000d805051836 */ /* 0x000fe20000000000 */
[C---:B------:R-:W-:Y:S04]  /*6a50*/  ISETP.NE.AND P0, PT, R2.reuse, 0x3, PT ;  /* 0x000000030200780c */ /* 0x040fe80003f05270 */
[----:B------:R-:W-:Y:S04]  /*6a60*/  SEL R2, R2, RZ, P0 ;  /* 0x000000ff02027207 */ /* 0x000fe80000000000 */
[----:B------:R-:W-:Y:S02]  /*6a70*/  R2UR UR53, R2 ;  /* 0x00000000023572ca */ /* 0x000fe400000e0000 */
[----:B-1----:R-:W-:Y:S04]  /*6a80*/  @P1 PRMT R0, R0, 0x654, R5 ;  /* 0x0000065400001816 */ /* 0x002fe80000000005 */
[----:B------:R1:W-:Y:S09]  /*6a90*/  @P1 SYNCS.ARRIVE.TRANS64.RED.A1T0 RZ, [R0+URZ], RZ ;  /* 0x000000ff00ff19a7 */ /* 0x0003f200081004ff */
.L_x_99:
[----:B------:R-:W2:Y:S01]  /*6aa0*/  @P1 SYNCS.PHASECHK.TRANS64.TRYWAIT P0, [R3+URZ+0xc0], R4 ;  /* 0x0000c004030015a7 */ /* 0x000ea200080011ff */
[----:B------:R-:W-:Y:S01]  /*6ab0*/  BSSY B1, `(.L_x_100) ;  /* 0x0000017000017945 */ /* 0x000fe20003800000 */
[----:B--2---:R-:W-:Y:S03]  /*6ac0*/  @P1 SEL R95, RZ, 0x1, !P0 ;  /* 0x00000001ff5f1807 */ /* 0x004fe60004000000 */
[----:B------:R-:W-:Y:S05]  /*6ad0*/  @!P1 BRA `(.L_x_101) ;  /* 0x0000000000509947 */ /* 0x000fea0003800000 */
[----:B------:R-:W-:Y:S01]  /*6ae0*/  ISETP.NE.AND P1, PT, R96, RZ, PT ;  /* 0x000000ff6000720c */ /* 0x000fe20003f25270 */
[----:B------:R-:W-:Y:S01]  /*6af0*/  BSSY B0, `(.L_x_102) ;  /* 0x000000a000007945 */ /* 0x000fe20003800000 */
[----:B------:R-:W-:Y:S11]  /*6b00*/  ISETP.NE.AND P0, PT, R95, RZ, PT ;  /* 0x000000ff5f00720c */ /* 0x000ff60003f05270 */
[----:B------:R-:W-:Y:S05]  /*6b10*/  @P1 IMAD R4, R94, 0x800, R79 ;  /* 0x000008005e041824 */ /* 0x000fea00078e024f */
[----:B------:R-:W-:Y:S05]  /*6b20*/  @P1 LEA R4, R4, UR52, 0x2 ;  /* 0x0000003404041c11 */ /* 0x000fea000f8e10ff */
[--C-:B-1----:R-:W-:Y:S02]  /*6b30*/  @P1 IMAD.IADD R0, R92, 0x1, R4.reuse ;  /* 0x000000015c001824 */ /* 0x102fe400078e0204 */
[----:B------:R-:W-:Y:S01]  /*6b40*/  @P1 IMAD.IADD R2, R93, 0x1, R4 ;  /* 0x000000015d021824 */ /* 0x000fe200078e0204 */
[----:B------:R-:W-:Y:S06]  /*6b50*/  @P0 BRA `(.L_x_103) ;  /* 0x00000000000c0947 */ /* 0x000fec0003800000 */
[----:B------:R-:W-:Y:S04]  /*6b60*/  SHF.L.U32 R6, R43, 0x1f, RZ ;  /* 0x0000001f2b067819 */ /* 0x000fe800000006ff */
[----:B------:R-:W1:Y:S02]  /*6b70*/  SYNCS.PHASECHK.TRANS64.TRYWAIT P0, [R3+URZ+0xc0], R6 ;  /* 0x0000c006030075a7 */ /* 0x000e6400080011ff */
[----:B-1----:R-:W-:Y:S05]  /*6b80*/  @!P0 BRA `(.L_x_104) ;  /* 0x0000001400dc8947 */ /* 0x002fea0003800000 */
.L_x_103:
[----:B------:R-:W-:Y:S05]  /*6b90*/  BSYNC B0 ;  /* 0x0000000000007941 */ /* 0x000fea0003800000 */
.L_x_102:
[----:B------:R-:W-:Y:S11]  /*6ba0*/  ISETP.NE.AND P0, PT, R96, RZ, PT ;  /* 0x000000ff6000720c */ /* 0x000ff60003f05270 */
[----:B------:R-:W-:Y:S02]  /*6bb0*/  @!UPT UIADD3 URZ, UPT, UPT, URZ, URZ, URZ ;  /* 0x000000fffffff290 */ /* 0x000fe4000fffe0ff */
[----:B-1----:R-:W-:Y:S01]  /*6bc0*/  @P0 IADD3 R3, PT, PT, R93, R0, RZ ;  /* 0x000000005d030210 */ /* 0x002fe20007ffe0ff */
[----:B------:R-:W-:Y:S05]  /*6bd0*/  @P0 WARPSYNC.ALL ;  /* 0x0000000000000948 */ /* 0x000fea0003800000 */
[----:B------:R2:W3:Y:S04]  /*6be0*/  @P0 LDSM.16.M88.4 R56, [R4+0x400] ;  /* 0x000400000438083b */ /* 0x0004e80000000200 */
[----:B------:R2:W4:Y:S04]  /*6bf0*/  @P0 LDSM.16.M88.4 R52, [R2+0x400] ;  /* 0x000400000234083b */ /* 0x0005280000000200 */
[----:B------:R2:W1:Y:S04]  /*6c00*/  @P0 LDSM.16.M88.4 R48, [R0+0x400] ;  /* 0x000400000030083b */ /* 0x0004680000000200 */
[----:B------:R2:W1:Y:S02]  /*6c10*/  @P0 LDSM.16.M88.4 R44, [R3+0x400] ;  /* 0x00040000032c083b */ /* 0x0004640000000200 */
.L_x_101:
[----:B------:R-:W-:Y:S05]  /*6c20*/  BSYNC B1 ;  /* 0x0000000000017941 */ /* 0x000fea0003800000 */
.L_x_100:
[----:B-12---:R-:W-:Y:S05]  /*6c30*/  VIADD R0, R34, 0x20 ;  /* 0x0000002022007836 */ /* 0x006fea0000000000 */
[----:B------:R-:W-:Y:S04]  /*6c40*/  SHF.R.U32.HI R0, RZ, 0x15, R0 ;  /* 0x00000015ff007819 */ /* 0x000fe80000011600 */
[----:B------:R-:W-:Y:S11]  /*6c50*/  LOP3.LUT P0, RZ, R0, 0x3, R81, 0x48, !PT ;  /* 0x0000000300ff7812 */ /* 0x000ff60007804851 */
[----:B------:R-:W-:Y:S02]  /*6c60*/  @!UPT UIADD3 URZ, UPT, UPT, URZ, URZ, URZ ;  /* 0x000000fffffff290 */ /* 0x000fe4000fffe0ff */
[----:B------:R-:W-:Y:S05]  /*6c70*/  @!P0 BRA `(.L_x_105) ;  /* 0x0000000000408947 */ /* 0x000fea0003800000 */
[----:B------:R-:W1:Y:S01]  /*6c80*/  LDCU.64 UR8, c[0x4][0x70] ;  /* 0x01000e00ff0877ac */ /* 0x000e620008000a00 */
[----:B------:R-:W-:Y:S01]  /*6c90*/  MOV R3, 0x0 ;  /* 0x0000000000037802 */ /* 0x000fe20000000f00 */
[----:B------:R-:W-:Y:S02]  /*6ca0*/  HFMA2 R12, -RZ, RZ, 0, 5.9604644775390625e-08 ;  /* 0x00000001ff0c7431 */ /* 0x000fe400000001ff */
[----:B------:R-:W-:Y:S02]  /*6cb0*/  IMAD.MOV.U32 R8, RZ, RZ, 0x192 ;  /* 0x00000192ff087424 */ /* 0x000fe400078e00ff */
[----:B------:R-:W-:Y:S01]  /*6cc0*/  IMAD.MOV.U32 R13, RZ, RZ, RZ ;  /* 0x000000ffff0d7224 */ /* 0x000fe200078e00ff */
[----:B------:R-:W2:Y:S01]  /*6cd0*/  LDCU.64 UR6, c[0x4][0x78] ;  /* 0x01000f00ff0677ac */ /* 0x000ea20008000a00 */
[----:B------:R-:W3:Y:S01]  /*6ce0*/  LDC.64 R2, c[0x4][R3] ;  /* 0x0100000003027b82 */ /* 0x000ee20000000a00 */
[----:B------:R-:W5:Y:S01]  /*6cf0*/  LDCU.64 UR4, c[0x4][0x10] ;  /* 0x01000200ff0477ac */ /* 0x000f620008000a00 */
[----:B-1----:R-:W-:Y:S01]  /*6d00*/  MOV R5, UR9 ;  /* 0x0000000900057c02 */ /* 0x002fe20008000f00 */
[----:B------:R-:W-:Y:S01]  /*6d10*/  IMAD.U32 R4, RZ, RZ, UR8 ;  /* 0x00000008ff047e24 */ /* 0x000fe2000f8e00ff */
[----:B--2---:R-:W-:Y:S01]  /*6d20*/  MOV R7, UR7 ;  /* 0x0000000700077c02 */ /* 0x004fe20008000f00 */
[----:B------:R-:W-:Y:S01]  /*6d30*/  IMAD.U32 R6, RZ, RZ, UR6 ;  /* 0x00000006ff067e24 */ /* 0x000fe2000f8e00ff */
[----:B-----5:R-:W-:Y:S01]  /*6d40*/  MOV R11, UR5 ;  /* 0x00000005000b7c02 */ /* 0x020fe20008000f00 */
[----:B------:R-:W-:Y:S02]  /*6d50*/  IMAD.U32 R10, RZ, RZ, UR4 ;  /* 0x00000004ff0a7e24 */ /* 0x000fe4000f8e00ff */
[----:B------:R-:W-:Y:S07]  /*6d60*/  LEPC R20, `(.L_x_105) ;  /* 0x000000001014794e */ /* 0x000fee0000000000 */
[----:B---34-:R-:W-:Y:S05]  /*6d70*/  CALL.ABS.NOINC R2 ;  /* 0x0000000002007343 */ /* 0x018fea0003c00000 */
.L_x_105:
[----:B------:R-:W-:Y:S01]  /*6d80*/  ISETP.NE.AND P1, PT, R80, RZ, PT ;  /* 0x000000ff5000720c */ /* 0x000fe20003f25270 */
[----:B------:R-:W-:Y:S05]  /*6d90*/  WARPSYNC.ALL ;  /* 0x0000000000007948 */ /* 0x000fea0003800000 */
[----:B------:R-:W-:Y:S01]  /*6da0*/  R2UR UR4, R34 ;  /* 0x00000000220472ca */ /* 0x000fe200000e0000 */
[----:B------:R-:W-:Y:S01]  /*6db0*/  IMAD.U32 R94, RZ, RZ, UR42 ;  /* 0x0000002aff5e7e24 */ /* 0x000fe2000f8e00ff */
[----:B------:R-:W-:Y:S01]  /*6dc0*/  R2UR UR5, R42 ;  /* 0x000000002a0572ca */ /* 0x000fe200000e0000 */
[----:B------:R-:W-:Y:S01]  /*6dd0*/  BSSY.RECONVERGENT B0, `(.L_x_106) ;  /* 0x0000061000007945 */ /* 0x000fe20003800200 */
[----:B---3--:R-:W-:Y:S01]  /*6de0*/  LOP3.LUT R0, R56, 0xffffe000, RZ, 0xc0, !PT ;  /* 0xffffe00038007812 */ /* 0x008fe200078ec0ff */
[----:B------:R-:W-:Y:S01]  /*6df0*/  IMAD R94, R94, 0x800, R79 ;  /* 0x000008005e5e7824 */ /* 0x000fe200078e024f */
[----:B------:R-:W-:Y:S02]  /*6e00*/  LOP3.LUT R2, R57, 0xffffe000, RZ, 0xc0, !PT ;  /* 0xffffe00039027812 */ /* 0x000fe400078ec0ff */
[----:B------:R-:W-:Y:S02]  /*6e10*/  LOP3.LUT R3, R58, 0xffffe000, RZ, 0xc0, !PT ;  /* 0xffffe0003a037812 */ /* 0x000fe400078ec0ff */
[----:B------:R-:W-:Y:S02]  /*6e20*/  LOP3.LUT R20, R59, 0xffffe000, RZ, 0xc0, !PT ;  /* 0xffffe0003b147812 */ /* 0x000fe400078ec0ff */
[----:B----4-:R-:W-:Y:S01]  /*6e30*/  LOP3.LUT R21, R52, 0xffffe000, RZ, 0xc0, !PT ;  /* 0xffffe00034157812 */ /* 0x010fe200078ec0ff */
[----:B------:R-:W1:Y:S01]  /*6e40*/  LDTM.16dp128bit.x8 R4, tmem[UR4+0x20] ;  /* 0x00002004000479ee */ /* 0x000e620008180000 */
[----:B------:R-:W-:Y:S01]  /*6e50*/  LOP3.LUT R36, R53, 0xffffe000, RZ, 0xc0, !PT ;  /* 0xffffe00035247812 */ /* 0x000fe200078ec0ff */
[----:B------:R-:W-:Y:S01]  /*6e60*/  UIADD3 UR5, UPT, UPT, UR5, 0x120, URZ ;  /* 0x0000012005057890 */ /* 0x000fe2000fffe0ff */
[----:B------:R-:W-:Y:S01]  /*6e70*/  LOP3.LUT R37, R54, 0xffffe000, RZ, 0xc0, !PT ;  /* 0xffffe00036257812 */ /* 0x000fe200078ec0ff */
[----:B------:R-:W-:Y:S01]  /*6e80*/  NOP ;  /* 0x0000000000007918 */ /* 0x000fe20000000000 */
[----:B------:R-:W-:Y:S01]  /*6e90*/  LOP3.LUT R38, R55, 0xffffe000, RZ, 0xc0, !PT ;  /* 0xffffe00037267812 */ /* 0x000fe200078ec0ff */
[----:B------:R-:W-:Y:S01]  /*6ea0*/  UPRMT UR5, UR45, 0x654, UR5 ;  /* 0x000006542d057896 */ /* 0x000fe20008000005 */
[----:B------:R-:W-:Y:S02]  /*6eb0*/  LOP3.LUT R39, R48, 0xffffe000, RZ, 0xc0, !PT ;  /* 0xffffe00030277812 */ /* 0x000fe400078ec0ff */
[----:B------:R-:W-:Y:S02]  /*6ec0*/  LOP3.LUT R40, R49, 0xffffe000, RZ, 0xc0, !PT ;  /* 0xffffe00031287812 */ /* 0x000fe400078ec0ff */
[----:B------:R-:W-:Y:S02]  /*6ed0*/  LOP3.LUT R41, R50, 0xffffe000, RZ, 0xc0, !PT ;  /* 0xffffe00032297812 */ /* 0x000fe400078ec0ff */
[----:B------:R-:W-:Y:S02]  /*6ee0*/  LOP3.LUT R42, R51, 0xffffe000, RZ, 0xc0, !PT ;  /* 0xffffe000332a7812 */ /* 0x000fe400078ec0ff */
[----:B------:R-:W-:Y:S01]  /*6ef0*/  LOP3.LUT R43, R44, 0xffffe000, RZ, 0xc0, !PT ;  /* 0xffffe0002c2b7812 */ /* 0x000fe200078ec0ff */
[----:B-1----:R-:W-:Y:S01]  /*6f00*/  SYNCS.ARRIVE.TRANS64.RED.A1T0 RZ, [UR5], RZ ;  /* 0x000000ffffff79a7 */ /* 0x002fe20008100405 */
[----:B------:R-:W-:Y:S02]  /*6f10*/  LOP3.LUT R44, R45, 0xffffe000, RZ, 0xc0, !PT ;  /* 0xffffe0002d2c7812 */ /* 0x000fe400078ec0ff */
[----:B------:R-:W-:Y:S02]  /*6f20*/  LEA R94, R94, UR52, 0x2 ;  /* 0x000000345e5e7c11 */ /* 0x000fe4000f8e10ff */
[----:B------:R-:W-:Y:S02]  /*6f30*/  LOP3.LUT R45, R46, 0xffffe000, RZ, 0xc0, !PT ;  /* 0xffffe0002e2d7812 */ /* 0x000fe400078ec0ff */
[----:B------:R-:W-:Y:S01]  /*6f40*/  LOP3.LUT R46, R47, 0xffffe000, RZ, 0xc0, !PT ;  /* 0xffffe0002f2e7812 */ /* 0x000fe200078ec0ff */
[----:B------:R-:W-:Y:S01]  /*6f50*/  FMUL R4, R33, R4 ;  /* 0x0000000421047220 */ /* 0x000fe20000400000 */
[--C-:B------:R-:W-:Y:S01]  /*6f60*/  IADD3 R95, PT, PT, R93, 0x400, R94.reuse ;  /* 0x000004005d5f7810 */ /* 0x100fe20007ffe05e */
[C---:B------:R-:W-:Y:S01]  /*6f70*/  FMUL R5, R33.reuse, R5 ;  /* 0x0000000521057220 */ /* 0x040fe20000400000 */
[----:B------:R-:W-:Y:S01]  /*6f80*/  IADD3 R92, PT, PT, R92, 0x400, R94 ;  /* 0x000004005c5c7810 */ /* 0x000fe20007ffe05e */
[C---:B------:R-:W-:Y:S01]  /*6f90*/  FMUL R6, R33.reuse, R6 ;  /* 0x0000000621067220 */ /* 0x040fe20000400000 */
[----:B------:R-:W-:Y:S01]  /*6fa0*/  FMUL R7, R33, R7 ;  /* 0x0000000721077220 */ /* 0x000fe20000400000 */
[----:B------:R-:W-:Y:S01]  /*6fb0*/  FFMA R4, R35, R0, R4 ;  /* 0x0000000023047223 */ /* 0x000fe20000000004 */
[----:B------:R-:W-:Y:S01]  /*6fc0*/  FMUL R8, R33, R8 ;  /* 0x0000000821087220 */ /* 0x000fe20000400000 */
[----:B------:R-:W-:Y:S01]  /*6fd0*/  FFMA R5, R35, R2, R5 ;  /* 0x0000000223057223 */ /* 0x000fe20000000005 */
[----:B------:R-:W-:Y:S01]  /*6fe0*/  FMUL R9, R33, R9 ;  /* 0x0000000921097220 */ /* 0x000fe20000400000 */
[----:B------:R-:W-:Y:S01]  /*6ff0*/  FFMA R6, R35, R3, R6 ;  /* 0x0000000323067223 */ /* 0x000fe20000000006 */
[----:B------:R-:W-:Y:S01]  /*7000*/  F2FP.TF32.F32.PACK_B R4, R4 ;  /* 0x00000004ff04723e */ /* 0x000fe200024050ff */
[----:B------:R-:W-:Y:S01]  /*7010*/  FMUL R10, R33, R10 ;  /* 0x0000000a210a7220 */ /* 0x000fe20000400000 */
[----:B------:R-:W-:Y:S01]  /*7020*/  F2FP.TF32.F32.PACK_B R5, R5 ;  /* 0x00000005ff05723e */ /* 0x000fe200024050ff */
[----:B------:R-:W-:Y:S01]  /*7030*/  FFMA R7, R35, R20, R7 ;  /* 0x0000001423077223 */ /* 0x000fe20000000007 */
[----:B------:R-:W-:Y:S01]  /*7040*/  FMUL R11, R33, R11 ;  /* 0x0000000b210b7220 */ /* 0x000fe20000400000 */
        /* <DEDUP_REMOVED lines=8> */
[----:B------:R-:W-:Y:S01]  /*70d0*/  F2FP.TF32.F32.PACK_B R6, R6 ;  /* 0x00000006ff06723e */ /* 0x000fe200024050ff */
[----:B------:R-:W-:Y:S01]  /*70e0*/  FFMA R12, R35, R39, R12 ;  /* 0x00000027230c7223 */ /* 0x000fe2000000000c */
[----:B------:R-:W-:Y:S01]  /*70f0*/  F2FP.TF32.F32.PACK_B R7, R7 ;  /* 0x00000007ff07723e */ /* 0x000fe200024050ff */
[----:B------:R-:W-:Y:S01]  /*7100*/  FMUL R16, R33, R16 ;  /* 0x0000001021107220 */ /* 0x000fe20000400000 */
[----:B------:R-:W-:Y:S01]  /*7110*/  FFMA R13, R35, R40, R13 ;  /* 0x00000028230d7223 */ /* 0x000fe2000000000d */
[----:B------:R-:W-:Y:S01]  /*7120*/  FMUL R17, R33, R17 ;  /* 0x0000001121117220 */ /* 0x000fe20000400000 */
[----:B------:R-:W-:Y:S01]  /*7130*/  FFMA R14, R35, R41, R14 ;  /* 0x00000029230e7223 */ /* 0x000fe2000000000e */
[----:B------:R1:W-:Y:S01]  /*7140*/  STSM.16.M88.4 [R94+0x400], R4 ;  /* 0x000400045e007844 */ /* 0x0003e20000000200 */
[----:B------:R-:W-:Y:S01]  /*7150*/  FMUL R18, R33, R18 ;  /* 0x0000001221127220 */ /* 0x000fe20000400000 */
[----:B------:R-:W-:Y:S01]  /*7160*/  FFMA R15, R35, R42, R15 ;  /* 0x0000002a230f7223 */ /* 0x000fe2000000000f */
[----:B------:R-:W-:Y:S01]  /*7170*/  FMUL R19, R33, R19 ;  /* 0x0000001321137220 */ /* 0x000fe20000400000 */
[----:B------:R-:W-:Y:S01]  /*7180*/  F2FP.TF32.F32.PACK_B R8, R8 ;  /* 0x00000008ff08723e */ /* 0x000fe200024050ff */
[C---:B------:R-:W-:Y:S01]  /*7190*/  FFMA R16, R35.reuse, R43, R16 ;  /* 0x0000002b23107223 */ /* 0x040fe20000000010 */
[----:B------:R-:W-:Y:S01]  /*71a0*/  F2FP.TF32.F32.PACK_B R9, R9 ;  /* 0x00000009ff09723e */ /* 0x000fe200024050ff */
[C---:B------:R-:W-:Y:S01]  /*71b0*/  FFMA R17, R35.reuse, R44, R17 ;  /* 0x0000002c23117223 */ /* 0x040fe20000000011 */
[----:B------:R-:W-:Y:S01]  /*71c0*/  F2FP.TF32.F32.PACK_B R10, R10 ;  /* 0x0000000aff0a723e */ /* 0x000fe200024050ff */
[C---:B------:R-:W-:Y:S01]  /*71d0*/  FFMA R18, R35.reuse, R45, R18 ;  /* 0x0000002d23127223 */ /* 0x040fe20000000012 */
[----:B------:R-:W-:Y:S01]  /*71e0*/  F2FP.TF32.F32.PACK_B R11, R11 ;  /* 0x0000000bff0b723e */ /* 0x000fe200024050ff */
[----:B------:R-:W-:Y:S01]  /*71f0*/  FFMA R19, R35, R46, R19 ;  /* 0x0000002e23137223 */ /* 0x000fe20000000013 */
[----:B------:R-:W-:Y:S01]  /*7200*/  F2FP.TF32.F32.PACK_B R12, R12 ;  /* 0x0000000cff0c723e */ /* 0x000fe200024050ff */
[----:B------:R-:W-:Y:S01]  /*7210*/  IMAD.IADD R93, R93, 0x1, R92 ;  /* 0x000000015d5d7824 */ /* 0x000fe200078e025c */
[----:B------:R-:W-:Y:S01]  /*7220*/  F2FP.TF32.F32.PACK_B R13, R13 ;  /* 0x0000000dff0d723e */ /* 0x000fe200024050ff */
[----:B------:R1:W-:Y:S01]  /*7230*/  STSM.16.M88.4 [R95], R8 ;  /* 0x000000085f007844 */ /* 0x0003e20000000200 */
        /* <DEDUP_REMOVED lines=21> */
[----:B------:R-:W-:Y:S02]  /*7390*/  UIADD3 UR9, UPT, UPT, UR41, 0x20, URZ ;  /* 0x0000002029097890 */ /* 0x000fe4000fffe0ff */
[----:B------:R-:W-:Y:S02]  /*73a0*/  UIADD3 UR8, UPT, UPT, UR4, 0x400, URZ ;  /* 0x0000040004087890 */ /* 0x000fe4000fffe0ff */
[----:B------:R-:W-:Y:S09]  /*73b0*/  UIADD3.X UR7, UPT, UPT, URZ, UR57, URZ, UP0, !UPT ;  /* 0x00000039ff077290 */ /* 0x000ff200087fe4ff */
[----:B------:R2:W-:Y:S02]  /*73c0*/  UTMASTG.4D.IM2COL [UR8], [UR6] ;  /* 0x00000008060073b5 */ /* 0x0005e40008058000 */
[----:B--2---:R0:W-:Y:S02]  /*73d0*/  UTMACMDFLUSH ;  /* 0x00000000000079b7 */ /* 0x0041e40000000000 */
.L_x_107:
[----:B------:R-:W-:Y:S05]  /*73e0*/  BSYNC.RECONVERGENT B0 ;  /* 0x0000000000007941 */ /* 0x000fea0003800200 */
.L_x_106:
[----:B------:R-:W-:Y:S01]  /*73f0*/  UIADD3 UR42, UPT, UPT, UR42, 0x1, URZ ;  /* 0x000000012a2a7890 */ /* 0x000fe2000fffe0ff */
[----:B------:R-:W-:Y:S03]  /*7400*/  BSSY.RECONVERGENT B0, `(.L_x_108) ;  /* 0x0000008000007945 */ /* 0x000fe60003800200 */
[----:B------:R-:W-:Y:S04]  /*7410*/  UISETP.NE.AND UP0, UPT, UR42, 0x3, UPT ;  /* 0x000000032a00788c */ /* 0x000fe8000bf05270 */
[----:B------:R-:W-:Y:S02]  /*7420*/  UISETP.EQ.XOR UP1, UPT, UR40, 0x3, !UP0 ;  /* 0x000000032800788c */ /* 0x000fe4000c722a70 */
[----:B------:R-:W-:Y:S04]  /*7430*/  USEL UR58, UR42, URZ, UP0 ;  /* 0x000000ff2a3a7287 */ /* 0x000fe80008000000 */
[----:B------:R-:W-:Y:S01]  /*7440*/  PLOP3.LUT P0, PT, PT, PT, UP1, 0x80, 0x8 ;  /* 0x000000000008781c */ /* 0x000fe20003f0f018 */
[----:B------:R-:W-:Y:S01]  /*7450*/  @!UPT UIADD3 URZ, UPT, UPT, URZ, URZ, URZ ;  /* 0x000000fffffff290 */ /* 0x000fe2000fffe0ff */
[----:B------:R-:W-:Y:S11]  /*7460*/  @P1 BRA `(.L_x_109) ;  /* 0x0000000000041947 */ /* 0x000ff60003800000 */
[----:B------:R-:W-:Y:S04]  /*7470*/  DEPBAR.LE SB0, 0x1 ;  /* 0x000080400000791a */ /* 0x000fe80000000000 */
.L_x_109:
[----:B------:R-:W-:Y:S05]  /*7480*/  BSYNC.RECONVERGENT B0 ;  /* 0x0000000000007941 */ /* 0x000fea0003800200 */
.L_x_108:
[----:B------:R-:W-:Y:S01]  /*7490*/  BAR.SYNC.DEFER_BLOCKING 0x1, 0x80 ;  /* 0x0042000000007b1d */ /* 0x000fe20000010000 */
[----:B------:R-:W-:Y:S01]  /*74a0*/  SEL R3, RZ, 0x1, !P0 ;  /* 0x00000001ff037807 */ /* 0x000fe20004000000 */
[----:B------:R-:W-:Y:S01]  /*74b0*/  UISETP.NE.AND UP0, UPT, UR54, -0x2, UPT ;  /* 0xfffffffe3600788c */ /* 0x000fe2000bf05270 */
[----:B------:R-:W-:Y:S02]  /*74c0*/  VIADD R0, R30, 0x1 ;  /* 0x000000011e007836 */ /* 0x000fe40000000000 */
[----:B------:R-:W-:Y:S06]  /*74d0*/  LOP3.LUT R78, R78, R3, RZ, 0x3c, !PT ;  /* 0x000000034e4e7212 */ /* 0x000fec00078e3cff */
[----:B------:R-:W-:Y:S05]  /*74e0*/  BRA.U !UP0, `(.L_x_110) ;  /* 0x00000001082c7547 */ /* 0x000fea000b800000 */
[----:B------:R-:W-:Y:S01]  /*74f0*/  ISETP.NE.AND P1, PT, R91, RZ, PT ;  /* 0x000000ff5b00720c */ /* 0x000fe20003f25270 */
[----:B------:R-:W2:Y:S01]  /*7500*/  S2R R2, SR_CgaCtaId ;  /* 0x0000000000027919 */ /* 0x000ea20000008800 */
[----:B------:R-:W-:Y:S11]  /*7510*/  IMAD.U32 R3, RZ, RZ, UR53 ;  /* 0x00000035ff037e24 */ /* 0x000ff6000f8e00ff */
[C---:B-1----:R-:W-:Y:S01]  /*7520*/  @P1 LEA R5, R3.reuse, UR52, 0x3 ;  /* 0x0000003403051c11 */ /* 0x042fe2000f8e18ff */
[----:B------:R-:W-:Y:S04]  /*7530*/  VIADD R3, R3, 0x1 ;  /* 0x0000000103037836 */ /* 0x000fe80000000000 */
[----:B------:R-:W-:Y:S01]  /*7540*/  @P1 VIADD R5, R5, 0xd8 ;  /* 0x000000d805051836 */ /* 0x000fe20000000000 */
[C---:B------:R-:W-:Y:S04]  /*7550*/  ISETP.NE.AND P0, PT, R3.reuse, 0x3, PT ;  /* 0x000000030300780c */ /* 0x040fe80003f05270 */
[----:B------:R-:W-:Y:S04]  /*7560*/  SEL R3, R3, RZ, P0 ;  /* 0x000000ff03037207 */ /* 0x000fe80000000000 */
[----:B------:R-:W-:Y:S02]  /*7570*/  R2UR UR53, R3 ;  /* 0x00000000033572ca */ /* 0x000fe400000e0000 */
[----:B--2---:R-:W-:Y:S04]  /*7580*/  @P1 PRMT R2, R2, 0x654, R5 ;  /* 0x0000065402021816 */ /* 0x004fe80000000005 */
[----:B------:R2:W-:Y:S09]  /*7590*/  @P1 SYNCS.ARRIVE.TRANS64.RED.A1T0 RZ, [R2+URZ], RZ ;  /* 0x000000ff02ff19a7 */ /* 0x0005f200081004ff */
.L_x_110:
[----:B------:R-:W-:Y:S01]  /*75a0*/  ISETP.NE.AND P1, PT, R86, RZ, PT ;  /* 0x000000ff5600720c */ /* 0x000fe20003f25270 */
[----:B------:R-:W-:Y:S01]  /*75b0*/  UIADD3 UR54, UPT, UPT, UR54, 0x2, URZ ;  /* 0x0000000236367890 */ /* 0x000fe2000fffe0ff */
[----:B------:R-:W-:Y:S01]  /*75c0*/  ISETP.NE.AND P0, PT, R0, 0x2, PT ;  /* 0x000000020000780c */ /* 0x000fe20003f05270 */
[----:B-1----:R-:W-:Y:S01]  /*75d0*/  IMAD.IADD R18, R29, 0x1, R70 ;  /* 0x000000011d127824 */ /* 0x002fe200078e0246 */
[----:B------:R-:W-:Y:S01]  /*75e0*/  LOP3.LUT R76, R76, 0x1, RZ, 0x3c, !PT ;  /* 0x000000014c4c7812 */ /* 0x000fe200078e3cff */
[----:B------:R-:W-:Y:S01]  /*75f0*/  IMAD.IADD R41, R31, 0x1, R72 ;  /* 0x000000011f297824 */ /* 0x000fe200078e0248 */
[----:B--2---:R-:W-:Y:S01]  /*7600*/  SEL R2, RZ, 0x1, P0 ;  /* 0x00000001ff027807 */ /* 0x004fe20000000000 */
[----:B------:R-:W-:Y:S01]  /*7610*/  IMAD.MOV.U32 R19, RZ, RZ, R83 ;  /* 0x000000ffff137224 */ /* 0x000fe200078e0053 */
[----:B------:R-:W-:Y:S02]  /*7620*/  SEL R30, R0, RZ, P0 ;  /* 0x000000ff001e7207 */ /* 0x000fe40000000000 */
[----:B------:R-:W-:Y:S03]  /*7630*/  LOP3.LUT R77, R77, R2, RZ, 0x3c, !PT ;  /* 0x000000024d4d7212 */ /* 0x000fe600078e3cff */
[----:B------:R-:W-:Y:S05]  /*7640*/  @P1 BRA `(.L_x_111) ;  /* 0xffffffdc00301947 */ /* 0x000fea000383ffff */
[----:B------:R-:W-:-:S13]  /*7650*/  ISETP.NE.AND P1, PT, R82, RZ, PT ;  /* 0x000000ff5200720c */ /* 0x000fda0003f25270 */
[----:B------:R-:W-:Y:S05]  /*7660*/  @!P1 BRA `(.L_x_112) ;  /* 0x0000000000489947 */ /* 0x000fea0003800000 */
[----:B------:R-:W1:Y:S02]  /*7670*/  LDCU.64 UR4, c[0x0][0x890] ;  /* 0x00011200ff0477ac */ /* 0x000e640008000a00 */
[----:B-1----:R-:W-:-:S04]  /*7680*/  UISETP.NE.U32.AND UP0, UPT, UR4, URZ, UPT ;  /* 0x000000ff0400728c */ /* 0x002fc8000bf05070 */
[----:B------:R-:W-:-:S09]  /*7690*/  UISETP.NE.AND.EX UP0, UPT, UR5, URZ, UPT, UP0 ;  /* 0x000000ff0500728c */ /* 0x000fd2000bf05300 */
[----:B------:R-:W-:Y:S05]  /*76a0*/  BRA.U UP0, `(.L_x_113) ;  /* 0x00000001000c7547 */ /* 0x000fea000b800000 */
[----:B------:R-:W-:-:S13]  /*76b0*/  FSETP.NEU.AND P0, PT, R35, RZ, PT ;  /* 0x000000ff2300720b */ /* 0x000fda0003f0d000 */
[----:B------:R-:W-:Y:S05]  /*76c0*/  @!P0 EXIT ;  /* 0x000000000000894d */ /* 0x000fea0003800000 */
[----:B------:R-:W-:Y:S05]  /*76d0*/  BRA `(.L_x_112) ;  /* 0x00000000002c7947 */ /* 0x000fea0003800000 */
.L_x_113:
[----:B------:R-:W-:Y:S01]  /*76e0*/  ISETP.NE.AND P0, PT, R90, RZ, PT ;  /* 0x000000ff5a00720c */ /* 0x000fe20003f05270 */
[----:B------:R-:W-:-:S12]  /*76f0*/  BSSY.RECONVERGENT B0, `(.L_x_112) ;  /* 0x0000009000007945 */ /* 0x000fd80003800200 */
[----:B------:R-:W-:Y:S05]  /*7700*/  @P0 BRA `(.L_x_114) ;  /* 0x0000000000140947 */ /* 0x000fea0003800000 */
[----:B------:R-:W1:Y:S02]  /*7710*/  LDCU.64 UR4, c[0x0][0x888] ;  /* 0x00011100ff0477ac */ /* 0x000e640008000a00 */
[----:B-1----:R-:W-:-:S04]  /*7720*/  ISETP.NE.U32.AND P0, PT, RZ, UR4, PT ;  /* 0x00000004ff007c0c */ /* 0x002fc8000bf05070 */
[----:B------:R-:W-:-:S13]  /*7730*/  ISETP.NE.AND.EX P0, PT, RZ, UR5, PT, P0 ;  /* 0x00000005ff007c0c */ /* 0x000fda000bf05300 */
[----:B------:R-:W-:Y:S05]  /*7740*/  @!P0 EXIT ;  /* 0x000000000000894d */ /* 0x000fea0003800000 */
[----:B------:R-:W-:Y:S05]  /*7750*/  BRA `(.L_x_115) ;  /* 0x0000000000087947 */ /* 0x000fea0003800000 */
.L_x_114:
[----:B------:R-:W-:-:S13]  /*7760*/  FSETP.NEU.AND P0, PT, R35, RZ, PT ;  /* 0x000000ff2300720b */ /* 0x000fda0003f0d000 */
[----:B------:R-:W-:Y:S05]  /*7770*/  @!P0 EXIT ;  /* 0x000000000000894d */ /* 0x000fea0003800000 */
.L_x_115:
[----:B------:R-:W-:Y:S05]  /*7780*/  BSYNC.RECONVERGENT B0 ;  /* 0x0000000000007941 */ /* 0x000fea0003800200 */
.L_x_112:
[----:B------:R-:W-:Y:S01]  /*7790*/  ULEA UR4, UR53, UR52, 0x3 ;  /* 0x0000003435047291 */ /* 0x000fe2000f8e18ff */
[----:B------:R-:W-:-:S04]  /*77a0*/  DEPBAR.LE SB0, 0x0 ;  /* 0x000080000000791a */ /* 0x000fc80000000000 */
[----:B------:R-:W-:-:S04]  /*77b0*/  UIADD3 UR4, UPT, UPT, UR4, 0xd8, URZ ;  /* 0x000000d804047890 */ /* 0x000fc8000fffe0ff */
[----:B------:R-:W-:-:S09]  /*77c0*/  UPRMT UR4, UR45, 0x654, UR4 ;  /* 0x000006542d047896 */ /* 0x000fd20008000004 */
[----:B------:R-:W-:Y:S01]  /*77d0*/  SYNCS.ARRIVE.TRANS64.RED.A1T0 RZ, [UR4], RZ ;  /* 0x000000ffffff79a7 */ /* 0x000fe20008100404 */
[----:B------:R-:W-:Y:S05]  /*77e0*/  EXIT ;  /* 0x000000000000794d */ /* 0x000fea0003800000 */
.L_x_20:
[----:B------:R-:W-:Y:S07]  /*77f0*/  MOV R2, UR9 ;  /* 0x0000000900027c02 */ /* 0x000fee0008000f00 */
.L_x_116:
[----:B-1----:R1:W2:Y:S02]  /*7800*/  SYNCS.PHASECHK.TRANS64.TRYWAIT P2, [R2+URZ+0x60], R5 ;  /* 0x00006005020075a7 */ /* 0x0022a400080411ff */
[----:B--2---:R-:W-:Y:S05]  /*7810*/  @!P2 NANOSLEEP.SYNCS 0x989680 ;  /* 0x009896800000a95d */ /* 0x004fea0003900000 */
[----:B------:R-:W2:Y:S02]  /*7820*/  @!P2 SYNCS.PHASECHK.TRANS64 P2, [R2+URZ+0x60], R5 ;  /* 0x000060050200a5a7 */ /* 0x000ea400080410ff */
[----:B--2---:R-:W-:Y:S05]  /*7830*/  @!P2 BRA `(.L_x_116) ;  /* 0xfffffffc00f0a947 */ /* 0x004fea000383ffff */
[----:B------:R-:W-:Y:S05]  /*7840*/  BRA `(.L_x_19) ;  /* 0xffffffa000247947 */ /* 0x000fea000383ffff */
.L_x_26:
[----:B------:R-:W-:Y:S07]  /*7850*/  MOV R2, UR9 ;  /* 0x0000000900027c02 */ /* 0x000fee0008000f00 */
.L_x_117:
[----:B-1----:R1:W2:Y:S02]  /*7860*/  SYNCS.PHASECHK.TRANS64.TRYWAIT P1, [R2+URZ+0x60], R5 ;  /* 0x00006005020075a7 */ /* 0x0022a400080211ff */
[----:B--2---:R-:W-:Y:S05]  /*7870*/  @!P1 NANOSLEEP.SYNCS 0x989680 ;  /* 0x009896800000995d */ /* 0x004fea0003900000 */
[----:B------:R-:W2:Y:S02]  /*7880*/  @!P1 SYNCS.PHASECHK.TRANS64 P1, [R2+URZ+0x60], R5 ;  /* 0x00006005020095a7 */ /* 0x000ea400080210ff */
[----:B--2---:R-:W-:Y:S05]  /*7890*/  @!P1 BRA `(.L_x_117) ;  /* 0xfffffffc00f09947 */ /* 0x004fea000383ffff */
[----:B------:R-:W-:Y:S05]  /*78a0*/  BRA `(.L_x_25) ;  /* 0xffffffa400887947 */ /* 0x000fea000383ffff */
.L_x_30:
[----:B-1----:R-:W-:-:S07]  /*78b0*/  MOV R2, UR22 ;  /* 0x0000001600027c02 */ /* 0x002fce0008000f00 */
.L_x_118:
[----:B-1----:R1:W4:Y:S02]  /*78c0*/  SYNCS.PHASECHK.TRANS64.TRYWAIT P1, [R2+URZ+0x100], R3 ;  /* 0x00010003020075a7 */ /* 0x00232400080211ff */
[----:B----4-:R-:W-:Y:S05]  /*78d0*/  @!P1 NANOSLEEP.SYNCS 0x989680 ;  /* 0x009896800000995d */ /* 0x010fea0003900000 */
[----:B------:R-:W4:Y:S02]  /*78e0*/  @!P1 SYNCS.PHASECHK.TRANS64 P1, [R2+URZ+0x100], R3 ;  /* 0x00010003020095a7 */ /* 0x000f2400080210ff */
[----:B----4-:R-:W-:Y:S05]  /*78f0*/  @!P1 BRA `(.L_x_118) ;  /* 0xfffffffc00f09947 */ /* 0x010fea000383ffff */
[----:B------:R-:W-:Y:S05]  /*7900*/  BRA `(.L_x_119) ;  /* 0xffffffa800487947 */ /* 0x000fea000383ffff */
.L_x_34:
[----:B------:R-:W-:-:S07]  /*7910*/  MOV R0, UR4 ;  /* 0x0000000400007c02 */ /* 0x000fce0008000f00 */
.L_x_120:
[----:B-1----:R1:W4:Y:S02]  /*7920*/  SYNCS.PHASECHK.TRANS64.TRYWAIT P0, [R0+URZ], R3 ;  /* 0x00000003000075a7 */ /* 0x00232400080011ff */
[----:B----4-:R-:W-:Y:S05]  /*7930*/  @!P0 NANOSLEEP.SYNCS 0x989680 ;  /* 0x009896800000895d */ /* 0x010fea0003900000 */
[----:B------:R-:W4:Y:S02]  /*7940*/  @!P0 SYNCS.PHASECHK.TRANS64 P0, [R0+URZ], R3 ;  /* 0x00000003000085a7 */ /* 0x000f2400080010ff */
[----:B----4-:R-:W-:Y:S05]  /*7950*/  @!P0 BRA `(.L_x_120) ;  /* 0xfffffffc00f08947 */ /* 0x010fea000383ffff */
[----:B------:R-:W-:Y:S05]  /*7960*/  BRA `(.L_x_121) ;  /* 0xffffffac00a07947 */ /* 0x000fea000383ffff */
.L_x_35:
[----:B------:R-:W-:-:S07]  /*7970*/  MOV R0, UR4 ;  /* 0x0000000400007c02 */ /* 0x000fce0008000f00 */
.L_x_122:
[----:B-1----:R1:W4:Y:S02]  /*7980*/  SYNCS.PHASECHK.TRANS64.TRYWAIT P0, [R0+URZ], R3 ;  /* 0x00000003000075a7 */ /* 0x00232400080011ff */
[----:B----4-:R-:W-:Y:S05]  /*7990*/  @!P0 NANOSLEEP.SYNCS 0x989680 ;  /* 0x009896800000895d */ /* 0x010fea0003900000 */
[----:B------:R-:W4:Y:S02]  /*79a0*/  @!P0 SYNCS.PHASECHK.TRANS64 P0, [R0+URZ], R3 ;  /* 0x00000003000085a7 */ /* 0x000f2400080010ff */
[----:B----4-:R-:W-:Y:S05]  /*79b0*/  @!P0 BRA `(.L_x_122) ;  /* 0xfffffffc00f08947 */ /* 0x010fea000383ffff */
[----:B------:R-:W-:Y:S05]  /*79c0*/  BRA `(.L_x_123) ;  /* 0xffffffac00b07947 */ /* 0x000fea000383ffff */
.L_x_36:
[----:B------:R-:W-:-:S07]  /*79d0*/  MOV R0, UR4 ;  /* 0x0000000400007c02 */ /* 0x000fce0008000f00 */
.L_x_124:
[----:B-1----:R1:W4:Y:S02]  /*79e0*/  SYNCS.PHASECHK.TRANS64.TRYWAIT P0, [R0+URZ], R3 ;  /* 0x00000003000075a7 */ /* 0x00232400080011ff */
[----:B----4-:R-:W-:Y:S05]  /*79f0*/  @!P0 NANOSLEEP.SYNCS 0x989680 ;  /* 0x009896800000895d */ /* 0x010fea0003900000 */
[----:B------:R-:W4:Y:S02]  /*7a00*/  @!P0 SYNCS.PHASECHK.TRANS64 P0, [R0+URZ], R3 ;  /* 0x00000003000085a7 */ /* 0x000f2400080010ff */
[----:B----4-:R-:W-:Y:S05]  /*7a10*/  @!P0 BRA `(.L_x_124) ;  /* 0xfffffffc00f08947 */ /* 0x010fea000383ffff */
[----:B------:R-:W-:Y:S05]  /*7a20*/  BRA `(.L_x_125) ;  /* 0xffffffac00c07947 */ /* 0x000fea000383ffff */
.L_x_37:
[----:B------:R-:W-:-:S07]  /*7a30*/  MOV R0, UR4 ;  /* 0x0000000400007c02 */ /* 0x000fce0008000f00 */
.L_x_126:
[----:B-1----:R1:W4:Y:S02]  /*7a40*/  SYNCS.PHASECHK.TRANS64.TRYWAIT P0, [R0+URZ], R3 ;  /* 0x00000003000075a7 */ /* 0x00232400080011ff */
[----:B----4-:R-:W-:Y:S05]  /*7a50*/  @!P0 NANOSLEEP.SYNCS 0x989680 ;  /* 0x009896800000895d */ /* 0x010fea0003900000 */
[----:B------:R-:W4:Y:S02]  /*7a60*/  @!P0 SYNCS.PHASECHK.TRANS64 P0, [R0+URZ], R3 ;  /* 0x00000003000085a7 */ /* 0x000f2400080010ff */
[----:B----4-:R-:W-:Y:S05]  /*7a70*/  @!P0 BRA `(.L_x_126) ;  /* 0xfffffffc00f08947 */ /* 0x010fea000383ffff */
[----:B------:R-:W-:Y:S05]  /*7a80*/  BRA `(.L_x_127) ;  /* 0xffffffac00d07947 */ /* 0x000fea000383ffff */
.L_x_38:
[----:B------:R-:W-:-:S07]  /*7a90*/  MOV R0, UR4 ;  /* 0x0000000400007c02 */ /* 0x000fce0008000f00 */
.L_x_128:
[----:B-1----:R1:W4:Y:S02]  /*7aa0*/  SYNCS.PHASECHK.TRANS64.TRYWAIT P0, [R0+URZ], R3 ;  /* 0x00000003000075a7 */ /* 0x00232400080011ff */
[----:B----4-:R-:W-:Y:S05]  /*7ab0*/  @!P0 NANOSLEEP.SYNCS 0x989680 ;  /* 0x009896800000895d */ /* 0x010fea0003900000 */
[----:B------:R-:W4:Y:S02]  /*7ac0*/  @!P0 SYNCS.PHASECHK.TRANS64 P0, [R0+URZ], R3 ;  /* 0x00000003000085a7 */ /* 0x000f2400080010ff */
[----:B----4-:R-:W-:Y:S05]  /*7ad0*/  @!P0 BRA `(.L_x_128) ;  /* 0xfffffffc00f08947 */ /* 0x010fea000383ffff */
[----:B------:R-:W-:Y:S05]  /*7ae0*/  BRA `(.L_x_129) ;  /* 0xffffffac00e07947 */ /* 0x000fea000383ffff */
.L_x_39:
[----:B------:R-:W-:-:S07]  /*7af0*/  MOV R0, UR4 ;  /* 0x0000000400007c02 */ /* 0x000fce0008000f00 */
.L_x_130:
[----:B-1----:R1:W4:Y:S02]  /*7b00*/  SYNCS.PHASECHK.TRANS64.TRYWAIT P0, [R0+URZ], R3 ;  /* 0x00000003000075a7 */ /* 0x00232400080011ff */
[----:B----4-:R-:W-:Y:S05]  /*7b10*/  @!P0 NANOSLEEP.SYNCS 0x989680 ;  /* 0x009896800000895d */ /* 0x010fea0003900000 */
[----:B------:R-:W4:Y:S02]  /*7b20*/  @!P0 SYNCS.PHASECHK.TRANS64 P0, [R0+URZ], R3 ;  /* 0x00000003000085a7 */ /* 0x000f2400080010ff */
[----:B----4-:R-:W-:Y:S05]  /*7b30*/  @!P0 BRA `(.L_x_130) ;  /* 0xfffffffc00f08947 */ /* 0x010fea000383ffff */
[----:B------:R-:W-:Y:S05]  /*7b40*/  BRA `(.L_x_131) ;  /* 0xffffffac00f07947 */ /* 0x000fea000383ffff */
.L_x_40:
[----:B------:R-:W-:-:S07]  /*7b50*/  MOV R0, UR4 ;  /* 0x0000000400007c02 */ /* 0x000fce0008000f00 */
.L_x_132:
[----:B-1----:R1:W4:Y:S02]  /*7b60*/  SYNCS.PHASECHK.TRANS64.TRYWAIT P0, [R0+URZ], R3 ;  /* 0x00000003000075a7 */ /* 0x00232400080011ff */
[----:B----4-:R-:W-:Y:S05]  /*7b70*/  @!P0 NANOSLEEP.SYNCS 0x989680 ;  /* 0x009896800000895d */ /* 0x010fea0003900000 */
[----:B------:R-:W4:Y:S02]  /*7b80*/  @!P0 SYNCS.PHASECHK.TRANS64 P0, [R0+URZ], R3 ;  /* 0x00000003000085a7 */ /* 0x000f2400080010ff */
[----:B----4-:R-:W-:Y:S05]  /*7b90*/  @!P0 BRA `(.L_x_132) ;  /* 0xfffffffc00f08947 */ /* 0x010fea000383ffff */
[----:B------:R-:W-:Y:S05]  /*7ba0*/  BRA `(.L_x_133) ;  /* 0xffffffb000007947 */ /* 0x000fea000383ffff */
.L_x_41:
[----:B------:R-:W-:-:S07]  /*7bb0*/  MOV R0, UR4 ;  /* 0x0000000400007c02 */ /* 0x000fce0008000f00 */
.L_x_134:
[----:B-1----:R1:W4:Y:S02]  /*7bc0*/  SYNCS.PHASECHK.TRANS64.TRYWAIT P0, [R0+URZ], R3 ;  /* 0x00000003000075a7 */ /* 0x00232400080011ff */
[----:B----4-:R-:W-:Y:S05]  /*7bd0*/  @!P0 NANOSLEEP.SYNCS 0x989680 ;  /* 0x009896800000895d */ /* 0x010fea0003900000 */
[----:B------:R-:W4:Y:S02]  /*7be0*/  @!P0 SYNCS.PHASECHK.TRANS64 P0, [R0+URZ], R3 ;  /* 0x00000003000085a7 */ /* 0x000f2400080010ff */
[----:B----4-:R-:W-:Y:S05]  /*7bf0*/  @!P0 BRA `(.L_x_134) ;  /* 0xfffffffc00f08947 */ /* 0x010fea000383ffff */
[----:B------:R-:W-:Y:S05]  /*7c00*/  BRA `(.L_x_135) ;  /* 0xffffffb000107947 */ /* 0x000fea000383ffff */
.L_x_42:
[----:B------:R-:W-:-:S07]  /*7c10*/  MOV R0, UR4 ;  /* 0x0000000400007c02 */ /* 0x000fce0008000f00 */
.L_x_136:
[----:B-1----:R1:W4:Y:S02]  /*7c20*/  SYNCS.PHASECHK.TRANS64.TRYWAIT P0, [R0+URZ], R3 ;  /* 0x00000003000075a7 */ /* 0x00232400080011ff */
[----:B----4-:R-:W-:Y:S05]  /*7c30*/  @!P0 NANOSLEEP.SYNCS 0x989680 ;  /* 0x009896800000895d */ /* 0x010fea0003900000 */
[----:B------:R-:W4:Y:S02]  /*7c40*/  @!P0 SYNCS.PHASECHK.TRANS64 P0, [R0+URZ], R3 ;  /* 0x00000003000085a7 */ /* 0x000f2400080010ff */
[----:B----4-:R-:W-:Y:S05]  /*7c50*/  @!P0 BRA `(.L_x_136) ;  /* 0xfffffffc00f08947 */ /* 0x010fea000383ffff */
[----:B------:R-:W-:Y:S05]  /*7c60*/  BRA `(.L_x_137) ;  /* 0xffffffb000207947 */ /* 0x000fea000383ffff */
.L_x_43:
[----:B------:R-:W-:-:S07]  /*7c70*/  MOV R0, UR4 ;  /* 0x0000000400007c02 */ /* 0x000fce0008000f00 */
.L_x_138:
[----:B-1----:R1:W4:Y:S02]  /*7c80*/  SYNCS.PHASECHK.TRANS64.TRYWAIT P0, [R0+URZ], R3 ;  /* 0x00000003000075a7 */ /* 0x00232400080011ff */
[----:B----4-:R-:W-:Y:S05]  /*7c90*/  @!P0 NANOSLEEP.SYNCS 0x989680 ;  /* 0x009896800000895d */ /* 0x010fea0003900000 */
[----:B------:R-:W4:Y:S02]  /*7ca0*/  @!P0 SYNCS.PHASECHK.TRANS64 P0, [R0+URZ], R3 ;  /* 0x00000003000085a7 */ /* 0x000f2400080010ff */
[----:B----4-:R-:W-:Y:S05]  /*7cb0*/  @!P0 BRA `(.L_x_138) ;  /* 0xfffffffc00f08947 */ /* 0x010fea000383ffff */
[----:B------:R-:W-:Y:S05]  /*7cc0*/  BRA `(.L_x_139) ;  /* 0xffffffb000307947 */ /* 0x000fea000383ffff */
.L_x_44:
[----:B------:R-:W-:-:S07]  /*7cd0*/  MOV R0, UR4 ;  /* 0x0000000400007c02 */ /* 0x000fce0008000f00 */
.L_x_140:
[----:B-1----:R1:W4:Y:S02]  /*7ce0*/  SYNCS.PHASECHK.TRANS64.TRYWAIT P0, [R0+URZ], R3 ;  /* 0x00000003000075a7 */ /* 0x00232400080011ff */
[----:B----4-:R-:W-:Y:S05]  /*7cf0*/  @!P0 NANOSLEEP.SYNCS 0x989680 ;  /* 0x009896800000895d */ /* 0x010fea0003900000 */
[----:B------:R-:W4:Y:S02]  /*7d00*/  @!P0 SYNCS.PHASECHK.TRANS64 P0, [R0+URZ], R3 ;  /* 0x00000003000085a7 */ /* 0x000f2400080010ff */
[----:B----4-:R-:W-:Y:S05]  /*7d10*/  @!P0 BRA `(.L_x_140) ;  /* 0xfffffffc00f08947 */ /* 0x010fea000383ffff */
[----:B------:R-:W-:Y:S05]  /*7d20*/  BRA `(.L_x_141) ;  /* 0xffffffb000407947 */ /* 0x000fea000383ffff */
.L_x_47:
[----:B------:R-:W-:-:S07]  /*7d30*/  MOV R4, UR45 ;  /* 0x0000002d00047c02 */ /* 0x000fce0008000f00 */
.L_x_142:
[----:B-1----:R1:W2:Y:S02]  /*7d40*/  SYNCS.PHASECHK.TRANS64.TRYWAIT P1, [R4+URZ+0x108], R7 ;  /* 0x00010807040075a7 */ /* 0x0022a400080211ff */
[----:B--2---:R-:W-:Y:S05]  /*7d50*/  @!P1 NANOSLEEP.SYNCS 0x989680 ;  /* 0x009896800000995d */ /* 0x004fea0003900000 */
[----:B------:R-:W2:Y:S02]  /*7d60*/  @!P1 SYNCS.PHASECHK.TRANS64 P1, [R4+URZ+0x108], R7 ;  /* 0x00010807040095a7 */ /* 0x000ea400080210ff */
[----:B--2---:R-:W-:Y:S05]  /*7d70*/  @!P1 BRA `(.L_x_142) ;  /* 0xfffffffc00f09947 */ /* 0x004fea000383ffff */
[----:B------:R-:W-:Y:S05]  /*7d80*/  BRA `(.L_x_143) ;  /* 0xffffffb000a87947 */ /* 0x000fea000383ffff */
.L_x_48:
[----:B-1----:R-:W-:-:S07]  /*7d90*/  MOV R4, UR45 ;  /* 0x0000002d00047c02 */ /* 0x002fce0008000f00 */
.L_x_144:
[----:B-1----:R1:W2:Y:S02]  /*7da0*/  SYNCS.PHASECHK.TRANS64.TRYWAIT P1, [R4+URZ+0x100], R5 ;  /* 0x00010005040075a7 */ /* 0x0022a400080211ff */
[----:B--2---:R-:W-:Y:S05]  /*7db0*/  @!P1 NANOSLEEP.SYNCS 0x989680 ;  /* 0x009896800000995d */ /* 0x004fea0003900000 */
[----:B------:R-:W2:Y:S02]  /*7dc0*/  @!P1 SYNCS.PHASECHK.TRANS64 P1, [R4+URZ+0x100], R5 ;  /* 0x00010005040095a7 */ /* 0x000ea400080210ff */
[----:B--2---:R-:W-:Y:S05]  /*7dd0*/  @!P1 BRA `(.L_x_144) ;  /* 0xfffffffc00f09947 */ /* 0x004fea000383ffff */
[----:B------:R-:W-:Y:S05]  /*7de0*/  BRA `(.L_x_145) ;  /* 0xffffffb000b07947 */ /* 0x000fea000383ffff */
.L_x_56:
[----:B------:R-:W-:-:S07]  /*7df0*/  MOV R0, UR6 ;  /* 0x0000000600007c02 */ /* 0x000fce0008000f00 */
.L_x_146:
[----:B-1----:R1:W2:Y:S02]  /*7e00*/  SYNCS.PHASECHK.TRANS64.TRYWAIT P0, [R0+URZ+0x100], R5 ;  /* 0x00010005000075a7 */ /* 0x0022a400080011ff */
[----:B--2---:R-:W-:Y:S05]  /*7e10*/  @!P0 NANOSLEEP.SYNCS 0x989680 ;  /* 0x009896800000895d */ /* 0x004fea0003900000 */
[----:B------:R-:W2:Y:S02]  /*7e20*/  @!P0 SYNCS.PHASECHK.TRANS64 P0, [R0+URZ+0x100], R5 ;  /* 0x00010005000085a7 */ /* 0x000ea400080010ff */
[----:B--2---:R-:W-:Y:S05]  /*7e30*/  @!P0 BRA `(.L_x_146) ;  /* 0xfffffffc00f08947 */ /* 0x004fea000383ffff */
[----:B------:R-:W-:Y:S05]  /*7e40*/  BRA `(.L_x_147) ;  /* 0xffffffb800347947 */ /* 0x000fea000383ffff */
.L_x_57:
[----:B------:R-:W-:-:S07]  /*7e50*/  MOV R5, UR8 ;  /* 0x0000000800057c02 */ /* 0x000fce0008000f00 */
.L_x_148:
[----:B-1----:R1:W2:Y:S02]  /*7e60*/  SYNCS.PHASECHK.TRANS64.TRYWAIT P0, [R5+URZ+0x120], R0 ;  /* 0x00012000050075a7 */ /* 0x0022a400080011ff */
[----:B--2---:R-:W-:Y:S05]  /*7e70*/  @!P0 NANOSLEEP.SYNCS 0x989680 ;  /* 0x009896800000895d */ /* 0x004fea0003900000 */
[----:B------:R-:W2:Y:S02]  /*7e80*/  @!P0 SYNCS.PHASECHK.TRANS64 P0, [R5+URZ+0x120], R0 ;  /* 0x00012000050085a7 */ /* 0x000ea400080010ff */
[----:B--2---:R-:W-:Y:S05]  /*7e90*/  @!P0 BRA `(.L_x_148) ;  /* 0xfffffffc00f08947 */ /* 0x004fea000383ffff */
[----:B------:R-:W-:Y:S05]  /*7ea0*/  BRA `(.L_x_149) ;  /* 0xffffffb800507947 */ /* 0x000fea000383ffff */
.L_x_60:
[----:B-1----:R-:W-:Y:S07]  /*7eb0*/  MOV R0, UR7 ;  /* 0x0000000700007c02 */ /* 0x002fee0008000f00 */
.L_x_150:
[----:B-1----:R1:W2:Y:S02]  /*7ec0*/  SYNCS.PHASECHK.TRANS64.TRYWAIT P0, [R0+URZ], R5 ;  /* 0x00000005000075a7 */ /* 0x0022a400080011ff */
[----:B--2---:R-:W-:Y:S05]  /*7ed0*/  @!P0 NANOSLEEP.SYNCS 0x989680 ;  /* 0x009896800000895d */ /* 0x004fea0003900000 */
[----:B------:R-:W2:Y:S02]  /*7ee0*/  @!P0 SYNCS.PHASECHK.TRANS64 P0, [R0+URZ], R5 ;  /* 0x00000005000085a7 */ /* 0x000ea400080010ff */
[----:B--2---:R-:W-:Y:S05]  /*7ef0*/  @!P0 BRA `(.L_x_150) ;  /* 0xfffffffc00f08947 */ /* 0x004fea000383ffff */
[----:B------:R-:W-:Y:S05]  /*7f00*/  BRA `(.L_x_59) ;  /* 0xffffffb800747947 */ /* 0x000fea000383ffff */
.L_x_63:
[----:B------:R-:W-:-:S07]  /*7f10*/  MOV R0, UR5 ;  /* 0x0000000500007c02 */ /* 0x000fce0008000f00 */
.L_x_151:
[----:B-1----:R1:W3:Y:S02]  /*7f20*/  SYNCS.PHASECHK.TRANS64.TRYWAIT P0, [R0+URZ], R3 ;  /* 0x00000003000075a7 */ /* 0x0022e400080011ff */
[----:B---3--:R-:W-:Y:S05]  /*7f30*/  @!P0 NANOSLEEP.SYNCS 0x989680 ;  /* 0x009896800000895d */ /* 0x008fea0003900000 */
[----:B------:R-:W3:Y:S02]  /*7f40*/  @!P0 SYNCS.PHASECHK.TRANS64 P0, [R0+URZ], R3 ;  /* 0x00000003000085a7 */ /* 0x000ee400080010ff */
[----:B---3--:R-:W-:Y:S05]  /*7f50*/  @!P0 BRA `(.L_x_151) ;  /* 0xfffffffc00f08947 */ /* 0x008fea000383ffff */
[----:B------:R-:W-:Y:S05]  /*7f60*/  BRA `(.L_x_152) ;  /* 0xffffffbc00687947 */ /* 0x000fea000383ffff */
.L_x_64:
[----:B------:R-:W-:-:S07]  /*7f70*/  MOV R0, UR7 ;  /* 0x0000000700007c02 */ /* 0x000fce0008000f00 */
.L_x_153:
[----:B-1----:R1:W3:Y:S02]  /*7f80*/  SYNCS.PHASECHK.TRANS64.TRYWAIT P0, [R0+URZ], R3 ;  /* 0x00000003000075a7 */ /* 0x0022e400080011ff */
[----:B---3--:R-:W-:Y:S05]  /*7f90*/  @!P0 NANOSLEEP.SYNCS 0x989680 ;  /* 0x009896800000895d */ /* 0x008fea0003900000 */
[----:B------:R-:W3:Y:S02]  /*7fa0*/  @!P0 SYNCS.PHASECHK.TRANS64 P0, [R0+URZ], R3 ;  /* 0x00000003000085a7 */ /* 0x000ee400080010ff */
[----:B---3--:R-:W-:Y:S05]  /*7fb0*/  @!P0 BRA `(.L_x_153) ;  /* 0xfffffffc00f08947 */ /* 0x008fea000383ffff */
[----:B------:R-:W-:Y:S05]  /*7fc0*/  BRA `(.L_x_154) ;  /* 0xffffffbc00747947 */ /* 0x000fea000383ffff */
.L_x_69:
[----:B------:R-:W-:Y:S07]  /*7fd0*/  MOV R0, UR7 ;  /* 0x0000000700007c02 */ /* 0x000fee0008000f00 */
.L_x_155:
[----:B--2---:R2:W3:Y:S02]  /*7fe0*/  SYNCS.PHASECHK.TRANS64.TRYWAIT P0, [R0+URZ+0x100], R3 ;  /* 0x00010003000075a7 */ /* 0x0044e400080011ff */
[----:B---3--:R-:W-:Y:S05]  /*7ff0*/  @!P0 NANOSLEEP.SYNCS 0x989680 ;  /* 0x009896800000895d */ /* 0x008fea0003900000 */
[----:B------:R-:W3:Y:S02]  /*8000*/  @!P0 SYNCS.PHASECHK.TRANS64 P0, [R0+URZ+0x100], R3 ;  /* 0x00010003000085a7 */ /* 0x000ee400080010ff */
[----:B---3--:R-:W-:Y:S05]  /*8010*/  @!P0 BRA `(.L_x_155) ;  /* 0xfffffffc00f08947 */ /* 0x008fea000383ffff */
[----:B------:R-:W-:Y:S05]  /*8020*/  BRA `(.L_x_156) ;  /* 0xffffffc000847947 */ /* 0x000fea000383ffff */
.L_x_72:
[----:B------:R-:W-:Y:S07]  /*8030*/  MOV R0, UR7 ;  /* 0x0000000700007c02 */ /* 0x000fee0008000f00 */
.L_x_157:
[----:B--2---:R2:W3:Y:S02]  /*8040*/  SYNCS.PHASECHK.TRANS64.TRYWAIT P0, [R0+URZ+0xf8], R3 ;  /* 0x0000f803000075a7 */ /* 0x0044e400080011ff */
[----:B---3--:R-:W-:Y:S05]  /*8050*/  @!P0 NANOSLEEP.SYNCS 0x989680 ;  /* 0x009896800000895d */ /* 0x008fea0003900000 */
[----:B------:R-:W3:Y:S02]  /*8060*/  @!P0 SYNCS.PHASECHK.TRANS64 P0, [R0+URZ+0xf8], R3 ;  /* 0x0000f803000085a7 */ /* 0x000ee400080010ff */
[----:B---3--:R-:W-:Y:S05]  /*8070*/  @!P0 BRA `(.L_x_157) ;  /* 0xfffffffc00f08947 */ /* 0x008fea000383ffff */
[----:B------:R-:W-:Y:S05]  /*8080*/  BRA `(.L_x_71) ;  /* 0xffffffc4005c7947 */ /* 0x000fea000383ffff */
.L_x_75:
[----:B------:R-:W-:Y:S07]  /*8090*/  MOV R3, UR17 ;  /* 0x0000001100037c02 */ /* 0x000fee0008000f00 */
.L_x_158:
[----:B-1----:R1:W2:Y:S02]  /*80a0*/  SYNCS.PHASECHK.TRANS64.TRYWAIT P0, [R3+URZ+0xd8], R0 ;  /* 0x0000d800030075a7 */ /* 0x0022a400080011ff */
[----:B--2---:R-:W-:Y:S05]  /*80b0*/  @!P0 NANOSLEEP.SYNCS 0x989680 ;  /* 0x009896800000895d */ /* 0x004fea0003900000 */
[----:B------:R-:W2:Y:S02]  /*80c0*/  @!P0 SYNCS.PHASECHK.TRANS64 P0, [R3+URZ+0xd8], R0 ;  /* 0x0000d800030085a7 */ /* 0x000ea400080010ff */
[----:B--2---:R-:W-:Y:S05]  /*80d0*/  @!P0 BRA `(.L_x_158) ;  /* 0xfffffffc00f08947 */ /* 0x004fea000383ffff */
[----:B------:R-:W-:Y:S05]  /*80e0*/  BRA `(.L_x_159) ;  /* 0xffffffc800187947 */ /* 0x000fea000383ffff */
.L_x_76:
[----:B------:R-:W-:Y:S07]  /*80f0*/  MOV R3, UR14 ;  /* 0x0000000e00037c02 */ /* 0x000fee0008000f00 */
.L_x_160:
[----:B-1----:R1:W2:Y:S02]  /*8100*/  SYNCS.PHASECHK.TRANS64.TRYWAIT P0, [R3+URZ+0xd8], R12 ;  /* 0x0000d80c030075a7 */ /* 0x0022a400080011ff */
[----:B--2---:R-:W-:Y:S05]  /*8110*/  @!P0 NANOSLEEP.SYNCS 0x989680 ;  /* 0x009896800000895d */ /* 0x004fea0003900000 */
[----:B------:R-:W2:Y:S02]  /*8120*/  @!P0 SYNCS.PHASECHK.TRANS64 P0, [R3+URZ+0xd8], R12 ;  /* 0x0000d80c030085a7 */ /* 0x000ea400080010ff */
[----:B--2---:R-:W-:Y:S05]  /*8130*/  @!P0 BRA `(.L_x_160) ;  /* 0xfffffffc00f08947 */ /* 0x004fea000383ffff */
[----:B------:R-:W-:Y:S05]  /*8140*/  BRA `(.L_x_161) ;  /* 0xffffffc800b07947 */ /* 0x000fea000383ffff */
.L_x_78:
[----:B------:R-:W-:-:S07]  /*8150*/  MOV R0, UR4 ;  /* 0x0000000400007c02 */ /* 0x000fce0008000f00 */
.L_x_162:
[----:B-1----:R1:W3:Y:S02]  /*8160*/  SYNCS.PHASECHK.TRANS64.TRYWAIT P0, [R0+URZ], R3 ;  /* 0x00000003000075a7 */ /* 0x0022e400080011ff */
[----:B---3--:R-:W-:Y:S05]  /*8170*/  @!P0 NANOSLEEP.SYNCS 0x989680 ;  /* 0x009896800000895d */ /* 0x008fea0003900000 */
[----:B------:R-:W3:Y:S02]  /*8180*/  @!P0 SYNCS.PHASECHK.TRANS64 P0, [R0+URZ], R3 ;  /* 0x00000003000085a7 */ /* 0x000ee400080010ff */
[----:B---3--:R-:W-:Y:S05]  /*8190*/  @!P0 BRA `(.L_x_162) ;  /* 0xfffffffc00f08947 */ /* 0x008fea000383ffff */
[----:B------:R-:W-:Y:S05]  /*81a0*/  BRA `(.L_x_163) ;  /* 0xffffffcc00287947 */ /* 0x000fea000383ffff */
.L_x_79:
[----:B-1----:R1:W3:Y:S02]  /*81b0*/  SYNCS.PHASECHK.TRANS64.TRYWAIT P0, [R2+URZ], R3 ;  /* 0x00000003020075a7 */ /* 0x0022e400080011ff */
[----:B---3--:R-:W-:Y:S05]  /*81c0*/  @!P0 NANOSLEEP.SYNCS 0x989680 ;  /* 0x009896800000895d */ /* 0x008fea0003900000 */
[----:B------:R-:W3:Y:S02]  /*81d0*/  @!P0 SYNCS.PHASECHK.TRANS64 P0, [R2+URZ], R3 ;  /* 0x00000003020085a7 */ /* 0x000ee400080010ff */
[----:B---3--:R-:W-:Y:S05]  /*81e0*/  @!P0 BRA `(.L_x_79) ;  /* 0xfffffffc00f08947 */ /* 0x008fea000383ffff */
[----:B------:R-:W-:Y:S05]  /*81f0*/  BRA `(.L_x_164) ;  /* 0xffffffcc00547947 */ /* 0x000fea000383ffff */
.L_x_81:
[----:B------:R-:W-:Y:S07]  /*8200*/  MOV R0, UR52 ;  /* 0x0000003400007c02 */ /* 0x000fee0008000f00 */
.L_x_165:
[----:B-1----:R1:W2:Y:S02]  /*8210*/  SYNCS.PHASECHK.TRANS64.TRYWAIT P0, [R0+URZ+0x100], R3 ;  /* 0x00010003000075a7 */ /* 0x0022a400080011ff */
[----:B--2---:R-:W-:Y:S05]  /*8220*/  @!P0 NANOSLEEP.SYNCS 0x989680 ;  /* 0x009896800000895d */ /* 0x004fea0003900000 */
[----:B------:R-:W2:Y:S02]  /*8230*/  @!P0 SYNCS.PHASECHK.TRANS64 P0, [R0+URZ+0x100], R3 ;  /* 0x00010003000085a7 */ /* 0x000ea400080010ff */
[----:B--2---:R-:W-:Y:S05]  /*8240*/  @!P0 BRA `(.L_x_165) ;  /* 0xfffffffc00f08947 */ /* 0x004fea000383ffff */
[----:B------:R-:W-:Y:S05]  /*8250*/  BRA `(.L_x_166) ;  /* 0xffffffd000387947 */ /* 0x000fea000383ffff */
.L_x_91:
[----:B-1----:R1:W2:Y:S02]  /*8260*/  SYNCS.PHASECHK.TRANS64.TRYWAIT P1, [R0+URZ+0xc0], R5 ;  /* 0x0000c005000075a7 */ /* 0x0022a400080211ff */
[----:B--2---:R-:W-:Y:S05]  /*8270*/  @!P1 NANOSLEEP.SYNCS 0x989680 ;  /* 0x009896800000995d */ /* 0x004fea0003900000 */
[----:B------:R-:W2:Y:S02]  /*8280*/  @!P1 SYNCS.PHASECHK.TRANS64 P1, [R0+URZ+0xc0], R5 ;  /* 0x0000c005000095a7 */ /* 0x000ea400080210ff */
[----:B--2---:R-:W-:Y:S05]  /*8290*/  @!P1 BRA `(.L_x_91) ;  /* 0xfffffffc00f09947 */ /* 0x004fea000383ffff */
[----:B------:R-:W-:Y:S05]  /*82a0*/  BRA `(.L_x_90) ;  /* 0xffffffdc00407947 */ /* 0x000fea000383ffff */
.L_x_93:
[----:B-1----:R1:W4:Y:S02]  /*82b0*/  SYNCS.PHASECHK.TRANS64.TRYWAIT P0, [R42+URZ+0x110], R3 ;  /* 0x000110032a0075a7 */ /* 0x00232400080011ff */
[----:B----4-:R-:W-:Y:S05]  /*82c0*/  @!P0 NANOSLEEP.SYNCS 0x989680 ;  /* 0x009896800000895d */ /* 0x010fea0003900000 */
[----:B------:R-:W4:Y:S02]  /*82d0*/  @!P0 SYNCS.PHASECHK.TRANS64 P0, [R42+URZ+0x110], R3 ;  /* 0x000110032a0085a7 */ /* 0x000f2400080010ff */
[----:B----4-:R-:W-:Y:S05]  /*82e0*/  @!P0 BRA `(.L_x_93) ;  /* 0xfffffffc00f08947 */ /* 0x010fea000383ffff */
[----:B------:R-:W-:Y:S05]  /*82f0*/  BRA `(.L_x_92) ;  /* 0xffffffdc00bc7947 */ /* 0x000fea000383ffff */
.L_x_104:
[----:B-1----:R1:W2:Y:S02]  /*8300*/  SYNCS.PHASECHK.TRANS64.TRYWAIT P0, [R3+URZ+0xc0], R6 ;  /* 0x0000c006030075a7 */ /* 0x0022a400080011ff */
[----:B--2---:R-:W-:Y:S05]  /*8310*/  @!P0 NANOSLEEP.SYNCS 0x989680 ;  /* 0x009896800000895d */ /* 0x004fea0003900000 */
[----:B------:R-:W2:Y:S02]  /*8320*/  @!P0 SYNCS.PHASECHK.TRANS64 P0, [R3+URZ+0xc0], R6 ;  /* 0x0000c006030085a7 */ /* 0x000ea400080010ff */
[----:B--2---:R-:W-:Y:S05]  /*8330*/  @!P0 BRA `(.L_x_104) ;  /* 0xfffffffc00f08947 */ /* 0x004fea000383ffff */
[----:B------:R-:W-:Y:S05]  /*8340*/  BRA `(.L_x_103) ;  /* 0xffffffe800107947 */ /* 0x000fea000383ffff */
        .weak           $__internal_0_$__cuda_sm10x_tcgen05_guardrail_trap_col_being_dealloced_not_returned_by_alloc
        .type           $__internal_0_$__cuda_sm10x_tcgen05_guardrail_trap_col_being_dealloced_not_returned_by_alloc,@function
        .size           $__internal_0_$__cuda_sm10x_tcgen05_guardrail_trap_col_being_dealloced_not_returned_by_alloc,($__internal_1_$__cuda_sm10x_tcgen05_guardrail_trap_phase_invalid_during_alloc - $__internal_0_$__cuda_sm10x_tcgen05_guardrail_trap_col_being_dealloced_not_returned_by_alloc)
$__internal_0_$__cuda_sm10x_tcgen05_guardrail_trap_col_being_dealloced_not_returned_by_alloc:
[----:B------:R-:W-:Y:S05]  /*8350*/  BPT.TRAP 0x1 ;  /* 0x000000040000795c */ /* 0x000fea0000300000 */
[----:B------:R-:W-:-:S04]  /*8360*/  MOV R3, 0x0 ;  /* 0x0000000000037802 */ /* 0x000fc80000000f00 */
[----:B------:R-:W-:Y:S05]  /*8370*/  RET.REL.NODEC R2 `(_ZN7cutlass13device_kernelINS_4conv6kernel13ConvUniversalINS1_16ConvProblemShapeILNS1_8OperatorE0ELi2EEENS1_10collective14CollectiveConvINS1_47MainloopSm100TmaUmmaWarpSpecializedImplicitGemmILS5_0ELi12ELi2ELi1ELi2EN4cute5tupleIJNSA_1CILi1EEESD_SD_EEEEENSB_IJNSC_ILi64EEESG_NSB_IJNSC_ILi32EEEEEEEEENS_10tfloat32_tESK_NSA_8TiledMMAINSA_8MMA_AtomIJNSA_17SM100_MMA_TF32_SSISK_SK_fLi64ELi64ELNSA_4UMMA5MajorE0ELSP_0ELNSO_7ScaleInE0ELSQ_0EEEEEENSA_6LayoutISE_NSB_IJNSC_ILi0EEESU_SU_EEEEENSB_IJNSA_10UnderscoreESX_SX_EEEEENS7_6detail27Sm100ImplicitGemmTileTraitsINSA_20SM90_TMA_LOAD_IM2COLENSA_14ComposedLayoutINSA_7SwizzleILi3ELi4ELi3EEENSA_18smem_ptr_flag_bitsILi32EEENST_INSB_IJNSC_ILi8EEESH_EEENSB_IJSH_SD_EEEEEEEvEENS11_INSA_13SM90_TMA_LOADES1C_vEEEENS_8epilogue10collective18CollectiveEpilogueINS1H_23Sm100TmaWarpSpecializedILi3ELi2ELi16ELb1ELb0EEEJSJ_NSB_IJNST_ISG_SD_EENST_ISH_SD_EEEEESK_NSB_IJNSB_IJlllEEESD_SU_EEESK_S1Q_NS1H_6fusion15FusionCallbacksIS1L_NS1R_17LinearCombinationISK_fSK_fLNS_15FloatRoundStyleE2EEESJ_S1O_JEEENSA_5SM1004TMEM4LOAD26SM100_TMEM_LOAD_16dp128b8xES12_S1C_NSA_17SM75_U32x4_LDSM_NENSA_21SM90_TMA_STORE_IM2COLES1C_NSA_17SM90_U32x4_STSM_NENSA_39AutoVectorizingCopyWithAssumedAlignmentILi128EEEEEEvvEEEEvNT_6ParamsE) ;  /* 0xffffff7c02207950 */ /* 0x000fea0003c3ffff */
        .weak           $__internal_1_$__cuda_sm10x_tcgen05_guardrail_trap_phase_invalid_during_alloc
        .type           $__internal_1_$__cuda_sm10x_tcgen05_guardrail_trap_phase_invalid_during_alloc,@function
        .size           $__internal_1_$__cuda_sm10x_tcgen05_guardrail_trap_phase_invalid_during_alloc,($__internal_2_$__cuda_sm10x_tcgen05_guardrail_trap_unallocated_columns_being_dealloced - $__internal_1_$__cuda_sm10x_tcgen05_guardrail_trap_phase_invalid_during_alloc)
$__internal_1_$__cuda_sm10x_tcgen05_guardrail_trap_phase_invalid_during_alloc:
[----:B------:R-:W-:Y:S05]  /*8380*/  BPT.TRAP 0x1 ;  /* 0x000000040000795c */ /* 0x000fea0000300000 */
[----:B------:R-:W-:-:S04]  /*8390*/  HFMA2 R3, -RZ, RZ, 0, 0 ;  /* 0x00000000ff037431 */ /* 0x000fc800000001ff */
[----:B------:R-:W-:Y:S05]  /*83a0*/  RET.REL.NODEC R2 `(_ZN7cutlass13device_kernelINS_4conv6kernel13ConvUniversalINS1_16ConvProblemShapeILNS1_8OperatorE0ELi2EEENS1_10collective14CollectiveConvINS1_47MainloopSm100TmaUmmaWarpSpecializedImplicitGemmILS5_0ELi12ELi2ELi1ELi2EN4cute5tupleIJNSA_1CILi1EEESD_SD_EEEEENSB_IJNSC_ILi64EEESG_NSB_IJNSC_ILi32EEEEEEEEENS_10tfloat32_tESK_NSA_8TiledMMAINSA_8MMA_AtomIJNSA_17SM100_MMA_TF32_SSISK_SK_fLi64ELi64ELNSA_4UMMA5MajorE0ELSP_0ELNSO_7ScaleInE0ELSQ_0EEEEEENSA_6LayoutISE_NSB_IJNSC_ILi0EEESU_SU_EEEEENSB_IJNSA_10UnderscoreESX_SX_EEEEENS7_6detail27Sm100ImplicitGemmTileTraitsINSA_20SM90_TMA_LOAD_IM2COLENSA_14ComposedLayoutINSA_7SwizzleILi3ELi4ELi3EEENSA_18smem_ptr_flag_bitsILi32EEENST_INSB_IJNSC_ILi8EEESH_EEENSB_IJSH_SD_EEEEEEEvEENS11_INSA_13SM90_TMA_LOADES1C_vEEEENS_8epilogue10collective18CollectiveEpilogueINS1H_23Sm100TmaWarpSpecializedILi3ELi2ELi16ELb1ELb0EEEJSJ_NSB_IJNST_ISG_SD_EENST_ISH_SD_EEEEESK_NSB_IJNSB_IJlllEEESD_SU_EEESK_S1Q_NS1H_6fusion15FusionCallbacksIS1L_NS1R_17LinearCombinationISK_fSK_fLNS_15FloatRoundStyleE2EEESJ_S1O_JEEENSA_5SM1004TMEM4LOAD26SM100_TMEM_LOAD_16dp128b8xES12_S1C_NSA_17SM75_U32x4_LDSM_NENSA_21SM90_TMA_STORE_IM2COLES1C_NSA_17SM90_U32x4_STSM_NENSA_39AutoVectorizingCopyWithAssumedAlignmentILi128EEEEEEvvEEEEvNT_6ParamsE) ;  /* 0xffffff7c02147950 */ /* 0x000fea0003c3ffff */
        .weak           $__internal_2_$__cuda_sm10x_tcgen05_guardrail_trap_unallocated_columns_being_dealloced
        .type           $__internal_2_$__cuda_sm10x_tcgen05_guardrail_trap_unallocated_columns_being_dealloced,@function
        .size           $__internal_2_$__cuda_sm10x_tcgen05_guardrail_trap_unallocated_columns_being_dealloced,(.L_x_168 - $__internal_2_$__cuda_sm10x_tcgen05_guardrail_trap_unallocated_columns_being_dealloced)
$__internal_2_$__cuda_sm10x_tcgen05_guardrail_trap_unallocated_columns_being_dealloced:
[----:B------:R-:W-:Y:S05]  /*83b0*/  BPT.TRAP 0x1 ;  /* 0x000000040000795c */ /* 0x000fea0000300000 */
[----:B------:R-:W-:-:S04]  /*83c0*/  MOV R3, 0x0 ;  /* 0x0000000000037802 */ /* 0x000fc80000000f00 */
[----:B------:R-:W-:Y:S05]  /*83d0*/  RET.REL.NODEC R2 `(_ZN7cutlass13device_kernelINS_4conv6kernel13ConvUniversalINS1_16ConvProblemShapeILNS1_8OperatorE0ELi2EEENS1_10collective14CollectiveConvINS1_47MainloopSm100TmaUmmaWarpSpecializedImplicitGemmILS5_0ELi12ELi2ELi1ELi2EN4cute5tupleIJNSA_1CILi1EEESD_SD_EEEEENSB_IJNSC_ILi64EEESG_NSB_IJNSC_ILi32EEEEEEEEENS_10tfloat32_tESK_NSA_8TiledMMAINSA_8MMA_AtomIJNSA_17SM100_MMA_TF32_SSISK_SK_fLi64ELi64ELNSA_4UMMA5MajorE0ELSP_0ELNSO_7ScaleInE0ELSQ_0EEEEEENSA_6LayoutISE_NSB_IJNSC_ILi0EEESU_SU_EEEEENSB_IJNSA_10UnderscoreESX_SX_EEEEENS7_6detail27Sm100ImplicitGemmTileTraitsINSA_20SM90_TMA_LOAD_IM2COLENSA_14ComposedLayoutINSA_7SwizzleILi3ELi4ELi3EEENSA_18smem_ptr_flag_bitsILi32EEENST_INSB_IJNSC_ILi8EEESH_EEENSB_IJSH_SD_EEEEEEEvEENS11_INSA_13SM90_TMA_LOADES1C_vEEEENS_8epilogue10collective18CollectiveEpilogueINS1H_23Sm100TmaWarpSpecializedILi3ELi2ELi16ELb1ELb0EEEJSJ_NSB_IJNST_ISG_SD_EENST_ISH_SD_EEEEESK_NSB_IJNSB_IJlllEEESD_SU_EEESK_S1Q_NS1H_6fusion15FusionCallbacksIS1L_NS1R_17LinearCombinationISK_fSK_fLNS_15FloatRoundStyleE2EEESJ_S1O_JEEENSA_5SM1004TMEM4LOAD26SM100_TMEM_LOAD_16dp128b8xES12_S1C_NSA_17SM75_U32x4_LDSM_NENSA_21SM90_TMA_STORE_IM2COLES1C_NSA_17SM90_U32x4_STSM_NENSA_39AutoVectorizingCopyWithAssumedAlignmentILi128EEEEEEvvEEEEvNT_6ParamsE) ;  /* 0xffffff7c02087950 */ /* 0x000fea0003c3ffff */
.L_x_167:
[----:B------:R-:W-:-:S00]  /*83e0*/  BRA `(.L_x_167) ;  /* 0xfffffffc00fc7947 */ /* 0x000fc0000383ffff */
[----:B------:R-:W-:-:S00]  /*83f0*/  NOP ;  /* 0x0000000000007918 */ /* 0x000fc00000000000 */
        /* <DEDUP_REMOVED lines=8> */
.L_x_168:


//--------------------- .nv.global.init           --------------------------
	.section	.nv.global.init,"aw",@progbits
.nv.global.init:
	.type		$str$29,@object
	.size		$str$29,($str$30 - $str$29)
$str$29:
        /*0000*/ 	.byte	0x28, 0x61, 0x64, 0x64, 0x72, 0x65, 0x73, 0x73, 0x20, 0x26, 0x20, 0x6d, 0x61, 0x73, 0x6b, 0x29
        /*0010*/ 	.byte	0x20, 0x3d, 0x3d, 0x20, 0x30, 0x00
	.type		$str$30,@object
	.size		$str$30,($str$28 - $str$30)
$str$30:
        /*0016*/ 	.byte	0x2f, 0x74, 0x6d, 0x70, 0x2f, 0x63, 0x75, 0x74, 0x6c, 0x61, 0x73, 0x73, 0x5f, 0x73, 0x77, 0x65
        /*0026*/ 	.byte	0x65, 0x70, 0x5f, 0x73, 0x72, 0x63, 0x2f, 0x69, 0x6e, 0x63, 0x6c, 0x75, 0x64, 0x65, 0x2f, 0x63
        /*0036*/ 	.byte	0x75, 0x74, 0x65, 0x2f, 0x70, 0x6f, 0x69, 0x6e, 0x74, 0x65, 0x72, 0x5f, 0x66, 0x6c, 0x61, 0x67
        /*0046*/ 	.byte	0x67, 0x65, 0x64, 0x2e, 0x68, 0x70, 0x70, 0x00
	.type		$str$28,@object
	.size		$str$28,($str$27 - $str$28)
$str$28:
        /*004e*/ 	.byte	0x2f, 0x74, 0x6d, 0x70, 0x2f, 0x63, 0x75, 0x74, 0x6c, 0x61, 0x73, 0x73, 0x5f, 0x73, 0x77, 0x65
        /*005e*/ 	.byte	0x65, 0x70, 0x5f, 0x73, 0x72, 0x63, 0x2f, 0x69, 0x6e, 0x63, 0x6c, 0x75, 0x64, 0x65, 0x2f, 0x63
        /*006e*/ 	.byte	0x75, 0x74, 0x65, 0x2f, 0x61, 0x74, 0x6f, 0x6d, 0x2f, 0x63, 0x6f, 0x70, 0x79, 0x5f, 0x74, 0x72
        /*007e*/ 	.byte	0x61, 0x69, 0x74, 0x73, 0x5f, 0x73, 0x6d, 0x31, 0x30, 0x30, 0x2e, 0x68, 0x70, 0x70, 0x00
	.type		$str$27,@object
	.size		$str$27,(__unnamed_1 - $str$27)
$str$27:
        /*008d*/ 	.byte	0x28, 0x28, 0x75, 0x69, 0x6e, 0x74, 0x33, 0x32, 0x5f, 0x74, 0x28, 0x74, 0x68, 0x72, 0x65, 0x61
        /*009d*/ 	.byte	0x64, 0x49, 0x64, 0x78, 0x2e, 0x78, 0x29, 0x20, 0x2f, 0x20, 0x33, 0x32, 0x29, 0x20, 0x25, 0x20
        /*00ad*/ 	.byte	0x34, 0x29, 0x20, 0x3d, 0x3d, 0x20, 0x28, 0x28, 0x28, 0x74, 0x6d, 0x65, 0x6d, 0x5f, 0x61, 0x64
        /*00bd*/ 	.byte	0x64, 0x72, 0x20, 0x3e, 0x3e, 0x20, 0x31, 0x36, 0x29, 0x20, 0x2f, 0x20, 0x33, 0x32, 0x29, 0x20
        /*00cd*/ 	.byte	0x25, 0x20, 0x34, 0x29, 0x00
	.type		__unnamed_1,@object
	.size		__unnamed_1,(__unnamed_2 - __unnamed_1)
__unnamed_1:
        /*00d2*/ 	.byte	0x61, 0x75, 0x74, 0x6f, 0x20, 0x63, 0x75, 0x74, 0x65, 0x3a, 0x3a, 0x61, 0x73, 0x5f, 0x70, 0x6f
        /* <DEDUP_REMOVED lines=24> */
        /*0262*/ 	.byte	0x30, 0x34, 0x38, 0x3e, 0x3e, 0x3e, 0x3e, 0x5d, 0x00
	.type		__unnamed_2,@object
	.size		__unnamed_2,(.L_2 - __unnamed_2)
__unnamed_2:
        /* <DEDUP_REMOVED lines=45> */
        /*053b*/ 	.byte	0x3e, 0x3e, 0x3e, 0x5d, 0x00
.L_2:


//--------------------- .nv.shared._ZN7cutlass13device_kernelINS_4conv6kernel13ConvUniversalINS1_16ConvProblemShapeILNS1_8OperatorE0ELi2EEENS1_10collective14CollectiveConvINS1_47MainloopSm100TmaUmmaWarpSpecializedImplicitGemmILS5_0ELi12ELi2ELi1ELi2EN4cute5tupleIJNSA_1CILi1EEESD_SD_EEEEENSB_IJNSC_ILi64EEESG_NSB_IJNSC_ILi32EEEEEEEEENS_10tfloat32_tESK_NSA_8TiledMMAINSA_8MMA_AtomIJNSA_17SM100_MMA_TF32_SSISK_SK_fLi64ELi64ELNSA_4UMMA5MajorE0ELSP_0ELNSO_7ScaleInE0ELSQ_0EEEEEENSA_6LayoutISE_NSB_IJNSC_ILi0EEESU_SU_EEEEENSB_IJNSA_10UnderscoreESX_SX_EEEEENS7_6detail27Sm100ImplicitGemmTileTraitsINSA_20SM90_TMA_LOAD_IM2COLENSA_14ComposedLayoutINSA_7SwizzleILi3ELi4ELi3EEENSA_18smem_ptr_flag_bitsILi32EEENST_INSB_IJNSC_ILi8EEESH_EEENSB_IJSH_SD_EEEEEEEvEENS11_INSA_13SM90_TMA_LOADES1C_vEEEENS_8epilogue10collective18CollectiveEpilogueINS1H_23Sm100TmaWarpSpecializedILi3ELi2ELi16ELb1ELb0EEEJSJ_NSB_IJNST_ISG_SD_EENST_ISH_SD_EEEEESK_NSB_IJNSB_IJlllEEESD_SU_EEESK_S1Q_NS1H_6fusion15FusionCallbacksIS1L_NS1R_17LinearCombinationISK_fSK_fLNS_15FloatRoundStyleE2EEESJ_S1O_JEEENSA_5SM1004TMEM4LOAD26SM100_TMEM_LOAD_16dp128b8xES12_S1C_NSA_17SM75_U32x4_LDSM_NENSA_21SM90_TMA_STORE_IM2COLES1C_NSA_17SM90_U32x4_STSM_NENSA_39AutoVectorizingCopyWithAssumedAlignmentILi128EEEEEEvvEEEEvNT_6ParamsE --------------------------
	.section	.nv.shared._ZN7cutlass13device_kernelINS_4conv6kernel13ConvUniversalINS1_16ConvProblemShapeILNS1_8OperatorE0ELi2EEENS1_10collective14CollectiveConvINS1_47MainloopSm100TmaUmmaWarpSpecializedImplicitGemmILS5_0ELi12ELi2ELi1ELi2EN4cute5tupleIJNSA_1CILi1EEESD_SD_EEEEENSB_IJNSC_ILi64EEESG_NSB_IJNSC_ILi32EEEEEEEEENS_10tfloat32_tESK_NSA_8TiledMMAINSA_8MMA_AtomIJNSA_17SM100_MMA_TF32_SSISK_SK_fLi64ELi64ELNSA_4UMMA5MajorE0ELSP_0ELNSO_7ScaleInE0ELSQ_0EEEEEENSA_6LayoutISE_NSB_IJNSC_ILi0EEESU_SU_EEEEENSB_IJNSA_10UnderscoreESX_SX_EEEEENS7_6detail27Sm100ImplicitGemmTileTraitsINSA_20SM90_TMA_LOAD_IM2COLENSA_14ComposedLayoutINSA_7SwizzleILi3ELi4ELi3EEENSA_18smem_ptr_flag_bitsILi32EEENST_INSB_IJNSC_ILi8EEESH_EEENSB_IJSH_SD_EEEEEEEvEENS11_INSA_13SM90_TMA_LOADES1C_vEEEENS_8epilogue10collective18CollectiveEpilogueINS1H_23Sm100TmaWarpSpecializedILi3ELi2ELi16ELb1ELb0EEEJSJ_NSB_IJNST_ISG_SD_EENST_ISH_SD_EEEEESK_NSB_IJNSB_IJlllEEESD_SU_EEESK_S1Q_NS1H_6fusion15FusionCallbacksIS1L_NS1R_17LinearCombinationISK_fSK_fLNS_15FloatRoundStyleE2EEESJ_S1O_JEEENSA_5SM1004TMEM4LOAD26SM100_TMEM_LOAD_16dp128b8xES12_S1C_NSA_17SM75_U32x4_LDSM_NENSA_21SM90_TMA_STORE_IM2COLES1C_NSA_17SM90_U32x4_STSM_NENSA_39AutoVectorizingCopyWithAssumedAlignmentILi128EEEEEEvvEEEEvNT_6ParamsE,"aw",@nobits
	.sectionflags	@""
	.align	16
	.zero		1024


//--------------------- .nv.shared.reserved.0     --------------------------
	.section	.nv.shared.reserved.0,"aw",@nobits
	.weak		__nv_reservedSMEM_offset_0_alias
	.size		__nv_reservedSMEM_offset_0_alias, 0, 64
	.other		__nv_reservedSMEM_offset_0_alias,@"STO_CUDA_RESERVED_SHARED STV_DEFAULT"
__nv_reservedSMEM_offset_0_alias:
	.zero		0
.nv.shared.reserved.0:
	.zero		64
	.weak		__nv_reservedSMEM_tcgen05_partition
	.type		__nv_reservedSMEM_tcgen05_partition,@object
	.size		__nv_reservedSMEM_tcgen05_partition,(.L_0 - __nv_reservedSMEM_tcgen05_partition)
__nv_reservedSMEM_tcgen05_partition:
	.zero		32
.L_0:


//--------------------- .nv.global                --------------------------
	.section	.nv.global,"aw",@nobits
.nv.global:
	.type		_ZN39_INTERNAL_a55f4b02_4_k_cu_672f05b9_30494cute1_E,@object
	.size		_ZN39_INTERNAL_a55f4b02_4_k_cu_672f05b9_30494cute1_E,(_ZN39_INTERNAL_a55f4b02_4_k_cu_672f05b9_30494cuda3std3__45__cpo6cbeginE - _ZN39_INTERNAL_a55f4b02_4_k_cu_672f05b9_30494cute1_E)
_ZN39_INTERNAL_a55f4b02_4_k_cu_672f05b9_30494cute1_E:
	.zero		1
	.type		_ZN39_INTERNAL_a55f4b02_4_k_cu_672f05b9_30494cuda3std3__45__cpo6cbeginE,@object
	.size		_ZN39_INTERNAL_a55f4b02_4_k_cu_672f05b9_30494cuda3std3__45__cpo6cbeginE,(_ZN39_INTERNAL_a55f4b02_4_k_cu_672f05b9_30494cuda3std3__48in_placeE - _ZN39_INTERNAL_a55f4b02_4_k_cu_672f05b9_30494cuda3std3__45__cpo6cbeginE)
_ZN39_INTERNAL_a55f4b02_4_k_cu_672f05b9_30494cuda3std3__45__cpo6cbeginE:
	.zero		1
	.type		_ZN39_INTERNAL_a55f4b02_4_k_cu_672f05b9_30494cuda3std3__48in_placeE,@object
	.size		_ZN39_INTERNAL_a55f4b02_4_k_cu_672f05b9_30494cuda3std3__48in_placeE,(_ZN39_INTERNAL_a55f4b02_4_k_cu_672f05b9_30494cuda3std6ranges3__45__cpo9iter_moveE - _ZN39_INTERNAL_a55f4b02_4_k_cu_672f05b9_30494cuda3std3__48in_placeE)
_ZN39_INTERNAL_a55f4b02_4_k_cu_672f05b9_30494cuda3std3__48in_placeE:
	.zero		1
	.type		_ZN39_INTERNAL_a55f4b02_4_k_cu_672f05b9_30494cuda3std6ranges3__45__cpo9iter_moveE,@object
	.size		_ZN39_INTERNAL_a55f4b02_4_k_cu_672f05b9_30494cuda3std6ranges3__45__cpo9iter_moveE,(_ZN39_INTERNAL_a55f4b02_4_k_cu_672f05b9_30494cuda3std3__45__cpo5beginE - _ZN39_INTERNAL_a55f4b02_4_k_cu_672f05b9_30494cuda3std6ranges3__45__cpo9iter_moveE)
_ZN39_INTERNAL_a55f4b02_4_k_cu_672f05b9_30494cuda3std6ranges3__45__cpo9iter_moveE:
	.zero		1
	.type		_ZN39_INTERNAL_a55f4b02_4_k_cu_672f05b9_30494cuda3std3__45__cpo5beginE,@object
	.size		_ZN39_INTERNAL_a55f4b02_4_k_cu_672f05b9_30494cuda3std3__45__cpo5beginE,(_ZN39_INTERNAL_a55f4b02_4_k_cu_672f05b9_30494cuda3std3__441_GLOBAL__N__a55f4b02_4_k_cu_672f05b9_30496ignoreE - _ZN39_INTERNAL_a55f4b02_4_k_cu_672f05b9_30494cuda3std3__45__cpo5beginE)
_ZN39_INTERNAL_a55f4b02_4_k_cu_672f05b9_30494cuda3std3__45__cpo5beginE:
	.zero		1
	.type		_ZN39_INTERNAL_a55f4b02_4_k_cu_672f05b9_30494cuda3std3__441_GLOBAL__N__a55f4b02_4_k_cu_672f05b9_30496ignoreE,@object
	.size		_ZN39_INTERNAL_a55f4b02_4_k_cu_672f05b9_30494cuda3std3__441_GLOBAL__N__a55f4b02_4_k_cu_672f05b9_30496ignoreE,(_ZN39_INTERNAL_a55f4b02_4_k_cu_672f05b9_30494cute7productE - _ZN39_INTERNAL_a55f4b02_4_k_cu_672f05b9_30494cuda3std3__441_GLOBAL__N__a55f4b02_4_k_cu_672f05b9_30496ignoreE)
_ZN39_INTERNAL_a55f4b02_4_k_cu_672f05b9_30494cuda3std3__441_GLOBAL__N__a55f4b02_4_k_cu_672f05b9_30496ignoreE:
	.zero		1
	.type		_ZN39_INTERNAL_a55f4b02_4_k_cu_672f05b9_30494cute7productE,@object
	.size		_ZN39_INTERNAL_a55f4b02_4_k_cu_672f05b9_30494cute7productE,(_ZN39_INTERNAL_a55f4b02_4_k_cu_672f05b9_30494cuda3std3__45__cpo3endE - _ZN39_INTERNAL_a55f4b02_4_k_cu_672f05b9_30494cute7productE)
_ZN39_INTERNAL_a55f4b02_4_k_cu_672f05b9_30494cute7productE:
	.zero		1
	.type		_ZN39_INTERNAL_a55f4b02_4_k_cu_672f05b9_30494cuda3std3__45__cpo3endE,@object
	.size		_ZN39_INTERNAL_a55f4b02_4_k_cu_672f05b9_30494cuda3std3__45__cpo3endE,(_ZN39_INTERNAL_a55f4b02_4_k_cu_672f05b9_30494cuda3std3__419piecewise_constructE - _ZN39_INTERNAL_a55f4b02_4_k_cu_672f05b9_30494cuda3std3__45__cpo3endE)
_ZN39_INTERNAL_a55f4b02_4_k_cu_672f05b9_30494cuda3std3__45__cpo3endE:
	.zero		1
	.type		_ZN39_INTERNAL_a55f4b02_4_k_cu_672f05b9_30494cuda3std3__419piecewise_constructE,@object
	.size		_ZN39_INTERNAL_a55f4b02_4_k_cu_672f05b9_30494cuda3std3__419piecewise_constructE,(_ZN39_INTERNAL_a55f4b02_4_k_cu_672f05b9_30494cuda3std3__45__cpo4cendE - _ZN39_INTERNAL_a55f4b02_4_k_cu_672f05b9_30494cuda3std3__419piecewise_constructE)
_ZN39_INTERNAL_a55f4b02_4_k_cu_672f05b9_30494cuda3std3__419piecewise_constructE:
	.zero		1
	.type		_ZN39_INTERNAL_a55f4b02_4_k_cu_672f05b9_30494cuda3std3__45__cpo4cendE,@object
	.size		_ZN39_INTERNAL_a55f4b02_4_k_cu_672f05b9_30494cuda3std3__45__cpo4cendE,(_ZN39_INTERNAL_a55f4b02_4_k_cu_672f05b9_30494cuda3std6ranges3__45__cpo4swapE - _ZN39_INTERNAL_a55f4b02_4_k_cu_672f05b9_30494cuda3std3__45__cpo4cendE)
_ZN39_INTERNAL_a55f4b02_4_k_cu_672f05b9_30494cuda3std3__45__cpo4cendE:
	.zero		1
	.type		_ZN39_INTERNAL_a55f4b02_4_k_cu_672f05b9_30494cuda3std6ranges3__45__cpo4swapE,@object
	.size		_ZN39_INTERNAL_a55f4b02_4_k_cu_672f05b9_30494cuda3std6ranges3__45__cpo4swapE,(.L_10 - _ZN39_INTERNAL_a55f4b02_4_k_cu_672f05b9_30494cuda3std6ranges3__45__cpo4swapE)
_ZN39_INTERNAL_a55f4b02_4_k_cu_672f05b9_30494cuda3std6ranges3__45__cpo4swapE:
	.zero		1
.L_10:


//--------------------- .nv.constant0._ZN7cutlass13device_kernelINS_4conv6kernel13ConvUniversalINS1_16ConvProblemShapeILNS1_8OperatorE0ELi2EEENS1_10collective14CollectiveConvINS1_47MainloopSm100TmaUmmaWarpSpecializedImplicitGemmILS5_0ELi12ELi2ELi1ELi2EN4cute5tupleIJNSA_1CILi1EEESD_SD_EEEEENSB_IJNSC_ILi64EEESG_NSB_IJNSC_ILi32EEEEEEEEENS_10tfloat32_tESK_NSA_8TiledMMAINSA_8MMA_AtomIJNSA_17SM100_MMA_TF32_SSISK_SK_fLi64ELi64ELNSA_4UMMA5MajorE0ELSP_0ELNSO_7ScaleInE0ELSQ_0EEEEEENSA_6LayoutISE_NSB_IJNSC_ILi0EEESU_SU_EEEEENSB_IJNSA_10UnderscoreESX_SX_EEEEENS7_6detail27Sm100ImplicitGemmTileTraitsINSA_20SM90_TMA_LOAD_IM2COLENSA_14ComposedLayoutINSA_7SwizzleILi3ELi4ELi3EEENSA_18smem_ptr_flag_bitsILi32EEENST_INSB_IJNSC_ILi8EEESH_EEENSB_IJSH_SD_EEEEEEEvEENS11_INSA_13SM90_TMA_LOADES1C_vEEEENS_8epilogue10collective18CollectiveEpilogueINS1H_23Sm100TmaWarpSpecializedILi3ELi2ELi16ELb1ELb0EEEJSJ_NSB_IJNST_ISG_SD_EENST_ISH_SD_EEEEESK_NSB_IJNSB_IJlllEEESD_SU_EEESK_S1Q_NS1H_6fusion15FusionCallbacksIS1L_NS1R_17LinearCombinationISK_fSK_fLNS_15FloatRoundStyleE2EEESJ_S1O_JEEENSA_5SM1004TMEM4LOAD26SM100_TMEM_LOAD_16dp128b8xES12_S1C_NSA_17SM75_U32x4_LDSM_NENSA_21SM90_TMA_STORE_IM2COLES1C_NSA_17SM90_U32x4_STSM_NENSA_39AutoVectorizingCopyWithAssumedAlignmentILi128EEEEEEvvEEEEvNT_6ParamsE --------------------------
	.section	.nv.constant0._ZN7cutlass13device_kernelINS_4conv6kernel13ConvUniversalINS1_16ConvProblemShapeILNS1_8OperatorE0ELi2EEENS1_10collective14CollectiveConvINS1_47MainloopSm100TmaUmmaWarpSpecializedImplicitGemmILS5_0ELi12ELi2ELi1ELi2EN4cute5tupleIJNSA_1CILi1EEESD_SD_EEEEENSB_IJNSC_ILi64EEESG_NSB_IJNSC_ILi32EEEEEEEEENS_10tfloat32_tESK_NSA_8TiledMMAINSA_8MMA_AtomIJNSA_17SM100_MMA_TF32_SSISK_SK_fLi64ELi64ELNSA_4UMMA5MajorE0ELSP_0ELNSO_7ScaleInE0ELSQ_0EEEEEENSA_6LayoutISE_NSB_IJNSC_ILi0EEESU_SU_EEEEENSB_IJNSA_10UnderscoreESX_SX_EEEEENS7_6detail27Sm100ImplicitGemmTileTraitsINSA_20SM90_TMA_LOAD_IM2COLENSA_14ComposedLayoutINSA_7SwizzleILi3ELi4ELi3EEENSA_18smem_ptr_flag_bitsILi32EEENST_INSB_IJNSC_ILi8EEESH_EEENSB_IJSH_SD_EEEEEEEvEENS11_INSA_13SM90_TMA_LOADES1C_vEEEENS_8epilogue10collective18CollectiveEpilogueINS1H_23Sm100TmaWarpSpecializedILi3ELi2ELi16ELb1ELb0EEEJSJ_NSB_IJNST_ISG_SD_EENST_ISH_SD_EEEEESK_NSB_IJNSB_IJlllEEESD_SU_EEESK_S1Q_NS1H_6fusion15FusionCallbacksIS1L_NS1R_17LinearCombinationISK_fSK_fLNS_15FloatRoundStyleE2EEESJ_S1O_JEEENSA_5SM1004TMEM4LOAD26SM100_TMEM_LOAD_16dp128b8xES12_S1C_NSA_17SM75_U32x4_LDSM_NENSA_21SM90_TMA_STORE_IM2COLES1C_NSA_17SM90_U32x4_STSM_NENSA_39AutoVectorizingCopyWithAssumedAlignmentILi128EEEEEEvvEEEEvNT_6ParamsE,"a",@progbits
	.sectionflags	@""
	.align	4
.nv.constant0._ZN7cutlass13device_kernelINS_4conv6kernel13ConvUniversalINS1_16ConvProblemShapeILNS1_8OperatorE0ELi2EEENS1_10collective14CollectiveConvINS1_47MainloopSm100TmaUmmaWarpSpecializedImplicitGemmILS5_0ELi12ELi2ELi1ELi2EN4cute5tupleIJNSA_1CILi1EEESD_SD_EEEEENSB_IJNSC_ILi64EEESG_NSB_IJNSC_ILi32EEEEEEEEENS_10tfloat32_tESK_NSA_8TiledMMAINSA_8MMA_AtomIJNSA_17SM100_MMA_TF32_SSISK_SK_fLi64ELi64ELNSA_4UMMA5MajorE0ELSP_0ELNSO_7ScaleInE0ELSQ_0EEEEEENSA_6LayoutISE_NSB_IJNSC_ILi0EEESU_SU_EEEEENSB_IJNSA_10UnderscoreESX_SX_EEEEENS7_6detail27Sm100ImplicitGemmTileTraitsINSA_20SM90_TMA_LOAD_IM2COLENSA_14ComposedLayoutINSA_7SwizzleILi3ELi4ELi3EEENSA_18smem_ptr_flag_bitsILi32EEENST_INSB_IJNSC_ILi8EEESH_EEENSB_IJSH_SD_EEEEEEEvEENS11_INSA_13SM90_TMA_LOADES1C_vEEEENS_8epilogue10collective18CollectiveEpilogueINS1H_23Sm100TmaWarpSpecializedILi3ELi2ELi16ELb1ELb0EEEJSJ_NSB_IJNST_ISG_SD_EENST_ISH_SD_EEEEESK_NSB_IJNSB_IJlllEEESD_SU_EEESK_S1Q_NS1H_6fusion15FusionCallbacksIS1L_NS1R_17LinearCombinationISK_fSK_fLNS_15FloatRoundStyleE2EEESJ_S1O_JEEENSA_5SM1004TMEM4LOAD26SM100_TMEM_LOAD_16dp128b8xES12_S1C_NSA_17SM75_U32x4_LDSM_NENSA_21SM90_TMA_STORE_IM2COLES1C_NSA_17SM90_U32x4_STSM_NENSA_39AutoVectorizingCopyWithAssumedAlignmentILi128EEEEEEvvEEEEvNT_6ParamsE:
	.zero		2944


//--------------------- SYMBOLS --------------------------

	.type		.nv.reservedSmem.offset0,@object
	.size		.nv.reservedSmem.offset0,0x4
	.type		.nv.reservedSmem.cap,@object
	.size		.nv.reservedSmem.cap,0x4
	.type		__assertfail,@function
